//
// Generated by NVIDIA NVVM Compiler
//
// Compiler Build ID: CL-36424714
// Cuda compilation tools, release 13.0, V13.0.88
// Based on NVVM 20.0.0
//

.version 9.0
.target sm_100
.address_size 64

	// .globl	_Z14half_Kernel_MMILi64ELi64ELi16ELi8ELi8EEvPK6__halfS2_PS0_iiiff
.extern .shared .align 16 .b8 sm_mem[];

.visible .entry _Z14half_Kernel_MMILi64ELi64ELi16ELi8ELi8EEvPK6__halfS2_PS0_iiiff(
	.param .u64 .ptr .align 1 _Z14half_Kernel_MMILi64ELi64ELi16ELi8ELi8EEvPK6__halfS2_PS0_iiiff_param_0,
	.param .u64 .ptr .align 1 _Z14half_Kernel_MMILi64ELi64ELi16ELi8ELi8EEvPK6__halfS2_PS0_iiiff_param_1,
	.param .u64 .ptr .align 1 _Z14half_Kernel_MMILi64ELi64ELi16ELi8ELi8EEvPK6__halfS2_PS0_iiiff_param_2,
	.param .u32 _Z14half_Kernel_MMILi64ELi64ELi16ELi8ELi8EEvPK6__halfS2_PS0_iiiff_param_3,
	.param .u32 _Z14half_Kernel_MMILi64ELi64ELi16ELi8ELi8EEvPK6__halfS2_PS0_iiiff_param_4,
	.param .u32 _Z14half_Kernel_MMILi64ELi64ELi16ELi8ELi8EEvPK6__halfS2_PS0_iiiff_param_5,
	.param .f32 _Z14half_Kernel_MMILi64ELi64ELi16ELi8ELi8EEvPK6__halfS2_PS0_iiiff_param_6,
	.param .f32 _Z14half_Kernel_MMILi64ELi64ELi16ELi8ELi8EEvPK6__halfS2_PS0_iiiff_param_7
)
{
	.reg .pred 	%p<131>;
	.reg .b16 	%rs<515>;
	.reg .b32 	%r<313>;
	.reg .b32 	%f<1862>;
	.reg .b64 	%rd<138>;

	ld.param.u64 	%rd26, [_Z14half_Kernel_MMILi64ELi64ELi16ELi8ELi8EEvPK6__halfS2_PS0_iiiff_param_0];
	ld.param.u64 	%rd27, [_Z14half_Kernel_MMILi64ELi64ELi16ELi8ELi8EEvPK6__halfS2_PS0_iiiff_param_1];
	ld.param.u64 	%rd28, [_Z14half_Kernel_MMILi64ELi64ELi16ELi8ELi8EEvPK6__halfS2_PS0_iiiff_param_2];
	ld.param.u32 	%r42, [_Z14half_Kernel_MMILi64ELi64ELi16ELi8ELi8EEvPK6__halfS2_PS0_iiiff_param_3];
	ld.param.u32 	%r43, [_Z14half_Kernel_MMILi64ELi64ELi16ELi8ELi8EEvPK6__halfS2_PS0_iiiff_param_4];
	ld.param.u32 	%r44, [_Z14half_Kernel_MMILi64ELi64ELi16ELi8ELi8EEvPK6__halfS2_PS0_iiiff_param_5];
	ld.param.f32 	%f1217, [_Z14half_Kernel_MMILi64ELi64ELi16ELi8ELi8EEvPK6__halfS2_PS0_iiiff_param_6];
	ld.param.f32 	%f1218, [_Z14half_Kernel_MMILi64ELi64ELi16ELi8ELi8EEvPK6__halfS2_PS0_iiiff_param_7];
	cvta.to.global.u64 	%rd1, %rd26;
	cvta.to.global.u64 	%rd2, %rd27;
	cvta.to.global.u64 	%rd3, %rd28;
	mov.u32 	%r1, %ctaid.x;
	mov.u32 	%r45, %ctaid.y;
	mov.u32 	%r2, %tid.x;
	mov.u32 	%r3, %tid.y;
	shl.b32 	%r4, %r45, 6;
	setp.lt.s32 	%p1, %r44, 1;
	mov.f32 	%f1798, 0f00000000;
	mov.f32 	%f1799, %f1798;
	mov.f32 	%f1800, %f1798;
	mov.f32 	%f1801, %f1798;
	mov.f32 	%f1802, %f1798;
	mov.f32 	%f1803, %f1798;
	mov.f32 	%f1804, %f1798;
	mov.f32 	%f1805, %f1798;
	mov.f32 	%f1806, %f1798;
	mov.f32 	%f1807, %f1798;
	mov.f32 	%f1808, %f1798;
	mov.f32 	%f1809, %f1798;
	mov.f32 	%f1810, %f1798;
	mov.f32 	%f1811, %f1798;
	mov.f32 	%f1812, %f1798;
	mov.f32 	%f1813, %f1798;
	mov.f32 	%f1814, %f1798;
	mov.f32 	%f1815, %f1798;
	mov.f32 	%f1816, %f1798;
	mov.f32 	%f1817, %f1798;
	mov.f32 	%f1818, %f1798;
	mov.f32 	%f1819, %f1798;
	mov.f32 	%f1820, %f1798;
	mov.f32 	%f1821, %f1798;
	mov.f32 	%f1822, %f1798;
	mov.f32 	%f1823, %f1798;
	mov.f32 	%f1824, %f1798;
	mov.f32 	%f1825, %f1798;
	mov.f32 	%f1826, %f1798;
	mov.f32 	%f1827, %f1798;
	mov.f32 	%f1828, %f1798;
	mov.f32 	%f1829, %f1798;
	mov.f32 	%f1830, %f1798;
	mov.f32 	%f1831, %f1798;
	mov.f32 	%f1832, %f1798;
	mov.f32 	%f1833, %f1798;
	mov.f32 	%f1834, %f1798;
	mov.f32 	%f1835, %f1798;
	mov.f32 	%f1836, %f1798;
	mov.f32 	%f1837, %f1798;
	mov.f32 	%f1838, %f1798;
	mov.f32 	%f1839, %f1798;
	mov.f32 	%f1840, %f1798;
	mov.f32 	%f1841, %f1798;
	mov.f32 	%f1842, %f1798;
	mov.f32 	%f1843, %f1798;
	mov.f32 	%f1844, %f1798;
	mov.f32 	%f1845, %f1798;
	mov.f32 	%f1846, %f1798;
	mov.f32 	%f1847, %f1798;
	mov.f32 	%f1848, %f1798;
	mov.f32 	%f1849, %f1798;
	mov.f32 	%f1850, %f1798;
	mov.f32 	%f1851, %f1798;
	mov.f32 	%f1852, %f1798;
	mov.f32 	%f1853, %f1798;
	mov.f32 	%f1854, %f1798;
	mov.f32 	%f1855, %f1798;
	mov.f32 	%f1856, %f1798;
	mov.f32 	%f1857, %f1798;
	mov.f32 	%f1858, %f1798;
	mov.f32 	%f1859, %f1798;
	mov.f32 	%f1860, %f1798;
	mov.f32 	%f1861, %f1798;
	@%p1 bra 	$L__BB0_94;
	mov.u32 	%r47, %ntid.x;
	mad.lo.s32 	%r48, %r3, %r47, %r2;
	cvt.s64.s32 	%rd29, %r44;
	shl.b32 	%r49, %r48, 4;
	mov.f32 	%f1798, 0f00000000;
	// begin inline asm
	{  cvt.rn.f16.f32 %rs78, %f1798;}

	// end inline asm
	shl.b32 	%r50, %r1, 6;
	add.s32 	%r5, %r48, %r4;
	cvt.u64.u32 	%rd30, %r5;
	mul.lo.s64 	%rd4, %rd30, %rd29;
	shl.b32 	%r51, %r48, 1;
	mov.u32 	%r52, sm_mem;
	add.s32 	%r6, %r52, %r51;
	and.b32  	%r53, %r49, 48;
	or.b32  	%r54, %r53, %r50;
	or.b32  	%r7, %r54, 3;
	cvt.u64.u32 	%rd5, %r54;
	shl.b32 	%r55, %r48, 5;
	and.b32  	%r56, %r55, 134217696;
	add.s32 	%r57, %r52, 2048;
	add.s32 	%r8, %r57, %r56;
	or.b32  	%r9, %r54, 1;
	or.b32  	%r10, %r54, 2;
	or.b32  	%r58, %r54, 4;
	or.b32  	%r11, %r54, 7;
	cvt.u64.u32 	%rd6, %r58;
	or.b32  	%r59, %r55, 8;
	and.b32  	%r60, %r59, 134217704;
	add.s32 	%r12, %r57, %r60;
	or.b32  	%r13, %r54, 5;
	or.b32  	%r14, %r54, 6;
	or.b32  	%r61, %r54, 8;
	or.b32  	%r15, %r54, 11;
	cvt.u64.u32 	%rd7, %r61;
	or.b32  	%r62, %r55, 16;
	and.b32  	%r63, %r62, 134217712;
	add.s32 	%r16, %r57, %r63;
	or.b32  	%r17, %r54, 9;
	or.b32  	%r18, %r54, 10;
	or.b32  	%r64, %r54, 12;
	or.b32  	%r19, %r54, 15;
	cvt.u64.u32 	%rd8, %r64;
	or.b32  	%r65, %r55, 24;
	and.b32  	%r66, %r65, 134217720;
	add.s32 	%r20, %r57, %r66;
	or.b32  	%r21, %r54, 13;
	or.b32  	%r22, %r54, 14;
	shl.b32 	%r67, %r3, 4;
	add.s32 	%r23, %r52, %r67;
	shl.b32 	%r68, %r2, 4;
	add.s32 	%r24, %r57, %r68;
	cvt.u64.u32 	%rd31, %r4;
	mul.lo.s64 	%rd32, %rd29, %rd31;
	shl.b64 	%rd33, %rd32, 1;
	add.s64 	%rd137, %rd1, %rd33;
	mov.b32 	%r312, 0;
	mov.u32 	%r311, %r44;
$L__BB0_2:
	setp.ge.s32 	%p2, %r5, %r42;
	mov.u32 	%r69, %tid.y;
	mov.u32 	%r70, %ntid.x;
	mov.u32 	%r71, %tid.x;
	mad.lo.s32 	%r72, %r69, %r70, %r71;
	cvt.u64.u32 	%rd34, %r72;
	cvt.s64.s32 	%rd35, %r44;
	mul.lo.s64 	%rd36, %rd34, %rd35;
	shl.b64 	%rd37, %rd36, 1;
	add.s64 	%rd11, %rd137, %rd37;
	mov.u16 	%rs481, %rs78;
	mov.u16 	%rs482, %rs78;
	mov.u16 	%rs483, %rs78;
	mov.u16 	%rs484, %rs78;
	@%p2 bra 	$L__BB0_10;
	add.s32 	%r73, %r312, 3;
	setp.lt.s32 	%p3, %r73, %r44;
	@%p3 bra 	$L__BB0_231;
	setp.lt.s32 	%p4, %r312, %r44;
	cvt.u64.u32 	%rd38, %r312;
	add.s64 	%rd39, %rd4, %rd38;
	shl.b64 	%rd40, %rd39, 1;
	add.s64 	%rd12, %rd1, %rd40;
	mov.u16 	%rs484, %rs78;
	@%p4 bra 	$L__BB0_5;
	bra.uni 	$L__BB0_6;
$L__BB0_5:
	ld.global.u16 	%rs484, [%rd12];
$L__BB0_6:
	add.s32 	%r74, %r312, 1;
	setp.ge.s32 	%p5, %r74, %r44;
	mov.u16 	%rs483, %rs78;
	@%p5 bra 	$L__BB0_8;
	ld.global.u16 	%rs483, [%rd12+2];
$L__BB0_8:
	add.s32 	%r75, %r312, 2;
	setp.ge.s32 	%p6, %r75, %r44;
	mov.u16 	%rs481, %rs78;
	mov.u16 	%rs482, %rs78;
	@%p6 bra 	$L__BB0_10;
	ld.global.u16 	%rs482, [%rd12+4];
	mov.u16 	%rs481, %rs78;
$L__BB0_10:
	st.shared.u16 	[%r6], %rs484;
	st.shared.u16 	[%r6+128], %rs483;
	st.shared.u16 	[%r6+256], %rs482;
	st.shared.u16 	[%r6+384], %rs481;
	mov.u16 	%rs487, %rs78;
	mov.u16 	%rs488, %rs78;
	mov.u16 	%rs489, %rs78;
	mov.u16 	%rs490, %rs78;
	@%p2 bra 	$L__BB0_19;
	add.s32 	%r76, %r312, 7;
	setp.lt.s32 	%p8, %r76, %r44;
	@%p8 bra 	$L__BB0_18;
	add.s32 	%r77, %r312, 4;
	setp.ge.s32 	%p9, %r77, %r44;
	mov.u16 	%rs490, %rs78;
	@%p9 bra 	$L__BB0_14;
	cvt.u64.u32 	%rd41, %r312;
	add.s64 	%rd42, %rd4, %rd41;
	shl.b64 	%rd43, %rd42, 1;
	add.s64 	%rd44, %rd1, %rd43;
	ld.global.u16 	%rs490, [%rd44+8];
$L__BB0_14:
	add.s32 	%r78, %r312, 5;
	setp.ge.s32 	%p10, %r78, %r44;
	mov.u16 	%rs489, %rs78;
	@%p10 bra 	$L__BB0_16;
	cvt.u64.u32 	%rd45, %r312;
	add.s64 	%rd46, %rd4, %rd45;
	shl.b64 	%rd47, %rd46, 1;
	add.s64 	%rd48, %rd1, %rd47;
	ld.global.u16 	%rs489, [%rd48+10];
$L__BB0_16:
	add.s32 	%r79, %r312, 6;
	setp.ge.s32 	%p11, %r79, %r44;
	mov.u16 	%rs487, %rs78;
	mov.u16 	%rs488, %rs78;
	@%p11 bra 	$L__BB0_19;
	cvt.u64.u32 	%rd49, %r312;
	add.s64 	%rd50, %rd4, %rd49;
	shl.b64 	%rd51, %rd50, 1;
	add.s64 	%rd52, %rd1, %rd51;
	ld.global.u16 	%rs488, [%rd52+12];
	mov.u16 	%rs487, %rs78;
	bra.uni 	$L__BB0_19;
$L__BB0_18:
	ld.global.v4.u16 	{%rs490, %rs489, %rs488, %rs487}, [%rd11+8];
$L__BB0_19:
	st.shared.u16 	[%r6+512], %rs490;
	st.shared.u16 	[%r6+640], %rs489;
	st.shared.u16 	[%r6+768], %rs488;
	st.shared.u16 	[%r6+896], %rs487;
	mov.u16 	%rs493, %rs78;
	mov.u16 	%rs494, %rs78;
	mov.u16 	%rs495, %rs78;
	mov.u16 	%rs496, %rs78;
	@%p2 bra 	$L__BB0_28;
	add.s32 	%r80, %r312, 11;
	setp.lt.s32 	%p13, %r80, %r44;
	@%p13 bra 	$L__BB0_27;
	add.s32 	%r81, %r312, 8;
	setp.ge.s32 	%p14, %r81, %r44;
	mov.u16 	%rs496, %rs78;
	@%p14 bra 	$L__BB0_23;
	cvt.u64.u32 	%rd53, %r312;
	add.s64 	%rd54, %rd4, %rd53;
	shl.b64 	%rd55, %rd54, 1;
	add.s64 	%rd56, %rd1, %rd55;
	ld.global.u16 	%rs496, [%rd56+16];
$L__BB0_23:
	add.s32 	%r82, %r312, 9;
	setp.ge.s32 	%p15, %r82, %r44;
	mov.u16 	%rs495, %rs78;
	@%p15 bra 	$L__BB0_25;
	cvt.u64.u32 	%rd57, %r312;
	add.s64 	%rd58, %rd4, %rd57;
	shl.b64 	%rd59, %rd58, 1;
	add.s64 	%rd60, %rd1, %rd59;
	ld.global.u16 	%rs495, [%rd60+18];
$L__BB0_25:
	add.s32 	%r83, %r312, 10;
	setp.ge.s32 	%p16, %r83, %r44;
	mov.u16 	%rs493, %rs78;
	mov.u16 	%rs494, %rs78;
	@%p16 bra 	$L__BB0_28;
	cvt.u64.u32 	%rd61, %r312;
	add.s64 	%rd62, %rd4, %rd61;
	shl.b64 	%rd63, %rd62, 1;
	add.s64 	%rd64, %rd1, %rd63;
	ld.global.u16 	%rs494, [%rd64+20];
	mov.u16 	%rs493, %rs78;
	bra.uni 	$L__BB0_28;
$L__BB0_27:
	ld.global.v4.u16 	{%rs496, %rs495, %rs494, %rs493}, [%rd11+16];
$L__BB0_28:
	st.shared.u16 	[%r6+1024], %rs496;
	st.shared.u16 	[%r6+1152], %rs495;
	st.shared.u16 	[%r6+1280], %rs494;
	st.shared.u16 	[%r6+1408], %rs493;
	mov.u16 	%rs499, %rs78;
	mov.u16 	%rs500, %rs78;
	mov.u16 	%rs501, %rs78;
	mov.u16 	%rs502, %rs78;
	@%p2 bra 	$L__BB0_37;
	add.s32 	%r84, %r312, 15;
	setp.lt.s32 	%p18, %r84, %r44;
	@%p18 bra 	$L__BB0_36;
	add.s32 	%r85, %r312, 12;
	setp.ge.s32 	%p19, %r85, %r44;
	mov.u16 	%rs502, %rs78;
	@%p19 bra 	$L__BB0_32;
	cvt.u64.u32 	%rd65, %r312;
	add.s64 	%rd66, %rd4, %rd65;
	shl.b64 	%rd67, %rd66, 1;
	add.s64 	%rd68, %rd1, %rd67;
	ld.global.u16 	%rs502, [%rd68+24];
$L__BB0_32:
	add.s32 	%r86, %r312, 13;
	setp.ge.s32 	%p20, %r86, %r44;
	mov.u16 	%rs501, %rs78;
	@%p20 bra 	$L__BB0_34;
	cvt.u64.u32 	%rd69, %r312;
	add.s64 	%rd70, %rd4, %rd69;
	shl.b64 	%rd71, %rd70, 1;
	add.s64 	%rd72, %rd1, %rd71;
	ld.global.u16 	%rs501, [%rd72+26];
$L__BB0_34:
	add.s32 	%r87, %r312, 14;
	setp.ge.s32 	%p21, %r87, %r44;
	mov.u16 	%rs499, %rs78;
	mov.u16 	%rs500, %rs78;
	@%p21 bra 	$L__BB0_37;
	cvt.u64.u32 	%rd73, %r312;
	add.s64 	%rd74, %rd4, %rd73;
	shl.b64 	%rd75, %rd74, 1;
	add.s64 	%rd76, %rd1, %rd75;
	ld.global.u16 	%rs500, [%rd76+28];
	mov.u16 	%rs499, %rs78;
	bra.uni 	$L__BB0_37;
$L__BB0_36:
	ld.global.v4.u16 	{%rs502, %rs501, %rs500, %rs499}, [%rd11+24];
$L__BB0_37:
	st.shared.u16 	[%r6+1536], %rs502;
	st.shared.u16 	[%r6+1664], %rs501;
	st.shared.u16 	[%r6+1792], %rs500;
	st.shared.u16 	[%r6+1920], %rs499;
	mov.u32 	%r88, %ntid.x;
	mov.u32 	%r89, %tid.y;
	mov.u32 	%r90, %tid.x;
	mad.lo.s32 	%r91, %r89, %r88, %r90;
	shr.u32 	%r92, %r91, 2;
	add.s32 	%r29, %r92, %r312;
	setp.ge.s32 	%p22, %r29, %r44;
	@%p22 bra 	$L__BB0_46;
	setp.lt.s32 	%p23, %r7, %r43;
	@%p23 bra 	$L__BB0_232;
	cvt.u32.u64 	%r93, %rd5;
	setp.lt.s32 	%p24, %r93, %r43;
	mul.wide.u32 	%rd77, %r29, %r43;
	add.s64 	%rd78, %rd77, %rd5;
	shl.b64 	%rd79, %rd78, 1;
	add.s64 	%rd13, %rd2, %rd79;
	mov.u16 	%rs503, %rs78;
	@%p24 bra 	$L__BB0_40;
	bra.uni 	$L__BB0_41;
$L__BB0_40:
	ld.global.u16 	%rs503, [%rd13];
$L__BB0_41:
	setp.ge.s32 	%p25, %r9, %r43;
	st.shared.u16 	[%r8], %rs503;
	mov.u16 	%rs504, %rs78;
	@%p25 bra 	$L__BB0_43;
	ld.global.u16 	%rs504, [%rd13+2];
$L__BB0_43:
	setp.ge.s32 	%p26, %r10, %r43;
	st.shared.u16 	[%r8+2], %rs504;
	mov.u16 	%rs505, %rs78;
	@%p26 bra 	$L__BB0_45;
	ld.global.u16 	%rs505, [%rd13+4];
$L__BB0_45:
	mov.b32 	%r94, {%rs505, %rs78};
	st.shared.u32 	[%r8+4], %r94;
$L__BB0_46:
	mov.u32 	%r95, %ntid.x;
	mov.u32 	%r96, %tid.y;
	mov.u32 	%r97, %tid.x;
	mad.lo.s32 	%r98, %r96, %r95, %r97;
	shr.u32 	%r99, %r98, 2;
	and.b32  	%r100, %r99, 67108863;
	add.s32 	%r30, %r100, %r312;
	setp.ge.s32 	%p27, %r30, %r44;
	@%p27 bra 	$L__BB0_56;
	setp.lt.s32 	%p28, %r11, %r43;
	@%p28 bra 	$L__BB0_55;
	cvt.u32.u64 	%r101, %rd6;
	setp.ge.s32 	%p29, %r101, %r43;
	mul.wide.u32 	%rd84, %r30, %r43;
	add.s64 	%rd85, %rd84, %rd6;
	shl.b64 	%rd86, %rd85, 1;
	add.s64 	%rd14, %rd2, %rd86;
	mov.u16 	%rs506, %rs78;
	@%p29 bra 	$L__BB0_50;
	ld.global.u16 	%rs506, [%rd14];
$L__BB0_50:
	setp.ge.s32 	%p30, %r13, %r43;
	st.shared.u16 	[%r12], %rs506;
	mov.u16 	%rs507, %rs78;
	@%p30 bra 	$L__BB0_52;
	ld.global.u16 	%rs507, [%rd14+2];
$L__BB0_52:
	setp.ge.s32 	%p31, %r14, %r43;
	st.shared.u16 	[%r12+2], %rs507;
	mov.u16 	%rs508, %rs78;
	@%p31 bra 	$L__BB0_54;
	ld.global.u16 	%rs508, [%rd14+4];
$L__BB0_54:
	mov.b32 	%r102, {%rs508, %rs78};
	st.shared.u32 	[%r12+4], %r102;
	bra.uni 	$L__BB0_56;
$L__BB0_55:
	mul.wide.u32 	%rd87, %r30, %r43;
	add.s64 	%rd88, %rd87, %rd6;
	shl.b64 	%rd89, %rd88, 1;
	add.s64 	%rd90, %rd2, %rd89;
	ld.global.v4.u16 	{%rs83, %rs84, %rs85, %rs86}, [%rd90];
	st.shared.v4.u16 	[%r12], {%rs83, %rs84, %rs85, %rs86};
$L__BB0_56:
	mov.u32 	%r103, %ntid.x;
	mov.u32 	%r104, %tid.y;
	mov.u32 	%r105, %tid.x;
	mad.lo.s32 	%r106, %r104, %r103, %r105;
	shr.u32 	%r107, %r106, 2;
	and.b32  	%r108, %r107, 67108863;
	add.s32 	%r31, %r108, %r312;
	setp.ge.s32 	%p32, %r31, %r44;
	@%p32 bra 	$L__BB0_66;
	setp.lt.s32 	%p33, %r15, %r43;
	@%p33 bra 	$L__BB0_65;
	cvt.u32.u64 	%r109, %rd7;
	setp.ge.s32 	%p34, %r109, %r43;
	mul.wide.u32 	%rd91, %r31, %r43;
	add.s64 	%rd92, %rd91, %rd7;
	shl.b64 	%rd93, %rd92, 1;
	add.s64 	%rd15, %rd2, %rd93;
	mov.u16 	%rs509, %rs78;
	@%p34 bra 	$L__BB0_60;
	ld.global.u16 	%rs509, [%rd15];
$L__BB0_60:
	setp.ge.s32 	%p35, %r17, %r43;
	st.shared.u16 	[%r16], %rs509;
	mov.u16 	%rs510, %rs78;
	@%p35 bra 	$L__BB0_62;
	ld.global.u16 	%rs510, [%rd15+2];
$L__BB0_62:
	setp.ge.s32 	%p36, %r18, %r43;
	st.shared.u16 	[%r16+2], %rs510;
	mov.u16 	%rs511, %rs78;
	@%p36 bra 	$L__BB0_64;
	ld.global.u16 	%rs511, [%rd15+4];
$L__BB0_64:
	mov.b32 	%r110, {%rs511, %rs78};
	st.shared.u32 	[%r16+4], %r110;
	bra.uni 	$L__BB0_66;
$L__BB0_65:
	mul.wide.u32 	%rd94, %r31, %r43;
	add.s64 	%rd95, %rd94, %rd7;
	shl.b64 	%rd96, %rd95, 1;
	add.s64 	%rd97, %rd2, %rd96;
	ld.global.v4.u16 	{%rs87, %rs88, %rs89, %rs90}, [%rd97];
	st.shared.v4.u16 	[%r16], {%rs87, %rs88, %rs89, %rs90};
$L__BB0_66:
	mov.u32 	%r111, %ntid.x;
	mov.u32 	%r112, %tid.y;
	mov.u32 	%r113, %tid.x;
	mad.lo.s32 	%r114, %r112, %r111, %r113;
	shr.u32 	%r115, %r114, 2;
	and.b32  	%r116, %r115, 67108863;
	add.s32 	%r32, %r116, %r312;
	setp.ge.s32 	%p37, %r32, %r44;
	@%p37 bra 	$L__BB0_76;
	setp.lt.s32 	%p38, %r19, %r43;
	@%p38 bra 	$L__BB0_75;
	cvt.u32.u64 	%r117, %rd8;
	setp.ge.s32 	%p39, %r117, %r43;
	mul.wide.u32 	%rd98, %r32, %r43;
	add.s64 	%rd99, %rd98, %rd8;
	shl.b64 	%rd100, %rd99, 1;
	add.s64 	%rd16, %rd2, %rd100;
	mov.u16 	%rs512, %rs78;
	@%p39 bra 	$L__BB0_70;
	ld.global.u16 	%rs512, [%rd16];
$L__BB0_70:
	setp.ge.s32 	%p40, %r21, %r43;
	st.shared.u16 	[%r20], %rs512;
	mov.u16 	%rs513, %rs78;
	@%p40 bra 	$L__BB0_72;
	ld.global.u16 	%rs513, [%rd16+2];
$L__BB0_72:
	setp.ge.s32 	%p41, %r22, %r43;
	st.shared.u16 	[%r20+2], %rs513;
	mov.u16 	%rs514, %rs78;
	@%p41 bra 	$L__BB0_74;
	ld.global.u16 	%rs514, [%rd16+4];
$L__BB0_74:
	mov.b32 	%r118, {%rs514, %rs78};
	st.shared.u32 	[%r20+4], %r118;
	bra.uni 	$L__BB0_76;
$L__BB0_75:
	mul.wide.u32 	%rd101, %r32, %r43;
	add.s64 	%rd102, %rd101, %rd8;
	shl.b64 	%rd103, %rd102, 1;
	add.s64 	%rd104, %rd2, %rd103;
	ld.global.v4.u16 	{%rs91, %rs92, %rs93, %rs94}, [%rd104];
	st.shared.v4.u16 	[%r20], {%rs91, %rs92, %rs93, %rs94};
$L__BB0_76:
	bar.sync 	0;
	setp.le.s32 	%p42, %r44, %r312;
	@%p42 bra 	$L__BB0_93;
	ld.shared.v4.b32 	{%r119, %r120, %r121, %r122}, [%r23];
	mov.b32 	{%rs101, %rs102}, %r122;
	mov.b32 	{%rs99, %rs100}, %r121;
	mov.b32 	{%rs97, %rs98}, %r120;
	mov.b32 	{%rs95, %rs96}, %r119;
	// begin inline asm
	{  cvt.f32.f16 %f1222, %rs95;}

	// end inline asm
	// begin inline asm
	{  cvt.f32.f16 %f1223, %rs96;}

	// end inline asm
	// begin inline asm
	{  cvt.f32.f16 %f1224, %rs97;}

	// end inline asm
	// begin inline asm
	{  cvt.f32.f16 %f1225, %rs98;}

	// end inline asm
	// begin inline asm
	{  cvt.f32.f16 %f1226, %rs99;}

	// end inline asm
	// begin inline asm
	{  cvt.f32.f16 %f1227, %rs100;}

	// end inline asm
	// begin inline asm
	{  cvt.f32.f16 %f1228, %rs101;}

	// end inline asm
	// begin inline asm
	{  cvt.f32.f16 %f1229, %rs102;}

	// end inline asm
	ld.shared.v4.b32 	{%r123, %r124, %r125, %r126}, [%r24];
	mov.b32 	{%rs109, %rs110}, %r126;
	mov.b32 	{%rs107, %rs108}, %r125;
	mov.b32 	{%rs105, %rs106}, %r124;
	mov.b32 	{%rs103, %rs104}, %r123;
	// begin inline asm
	{  cvt.f32.f16 %f1230, %rs103;}

	// end inline asm
	// begin inline asm
	{  cvt.f32.f16 %f1231, %rs104;}

	// end inline asm
	// begin inline asm
	{  cvt.f32.f16 %f1232, %rs105;}

	// end inline asm
	// begin inline asm
	{  cvt.f32.f16 %f1233, %rs106;}

	// end inline asm
	// begin inline asm
	{  cvt.f32.f16 %f1234, %rs107;}

	// end inline asm
	// begin inline asm
	{  cvt.f32.f16 %f1235, %rs108;}

	// end inline asm
	// begin inline asm
	{  cvt.f32.f16 %f1236, %rs109;}

	// end inline asm
	// begin inline asm
	{  cvt.f32.f16 %f1237, %rs110;}

	// end inline asm
	fma.rn.f32 	%f1861, %f1222, %f1230, %f1861;
	fma.rn.f32 	%f1860, %f1222, %f1231, %f1860;
	fma.rn.f32 	%f1859, %f1222, %f1232, %f1859;
	fma.rn.f32 	%f1858, %f1222, %f1233, %f1858;
	fma.rn.f32 	%f1857, %f1222, %f1234, %f1857;
	fma.rn.f32 	%f1856, %f1222, %f1235, %f1856;
	fma.rn.f32 	%f1855, %f1222, %f1236, %f1855;
	fma.rn.f32 	%f1854, %f1222, %f1237, %f1854;
	fma.rn.f32 	%f1853, %f1223, %f1230, %f1853;
	fma.rn.f32 	%f1852, %f1223, %f1231, %f1852;
	fma.rn.f32 	%f1851, %f1223, %f1232, %f1851;
	fma.rn.f32 	%f1850, %f1223, %f1233, %f1850;
	fma.rn.f32 	%f1849, %f1223, %f1234, %f1849;
	fma.rn.f32 	%f1848, %f1223, %f1235, %f1848;
	fma.rn.f32 	%f1847, %f1223, %f1236, %f1847;
	fma.rn.f32 	%f1846, %f1223, %f1237, %f1846;
	fma.rn.f32 	%f1845, %f1224, %f1230, %f1845;
	fma.rn.f32 	%f1844, %f1224, %f1231, %f1844;
	fma.rn.f32 	%f1843, %f1224, %f1232, %f1843;
	fma.rn.f32 	%f1842, %f1224, %f1233, %f1842;
	fma.rn.f32 	%f1841, %f1224, %f1234, %f1841;
	fma.rn.f32 	%f1840, %f1224, %f1235, %f1840;
	fma.rn.f32 	%f1839, %f1224, %f1236, %f1839;
	fma.rn.f32 	%f1838, %f1224, %f1237, %f1838;
	fma.rn.f32 	%f1837, %f1225, %f1230, %f1837;
	fma.rn.f32 	%f1836, %f1225, %f1231, %f1836;
	fma.rn.f32 	%f1835, %f1225, %f1232, %f1835;
	fma.rn.f32 	%f1834, %f1225, %f1233, %f1834;
	fma.rn.f32 	%f1833, %f1225, %f1234, %f1833;
	fma.rn.f32 	%f1832, %f1225, %f1235, %f1832;
	fma.rn.f32 	%f1831, %f1225, %f1236, %f1831;
	fma.rn.f32 	%f1830, %f1225, %f1237, %f1830;
	fma.rn.f32 	%f1829, %f1226, %f1230, %f1829;
	fma.rn.f32 	%f1828, %f1226, %f1231, %f1828;
	fma.rn.f32 	%f1827, %f1226, %f1232, %f1827;
	fma.rn.f32 	%f1826, %f1226, %f1233, %f1826;
	fma.rn.f32 	%f1825, %f1226, %f1234, %f1825;
	fma.rn.f32 	%f1824, %f1226, %f1235, %f1824;
	fma.rn.f32 	%f1823, %f1226, %f1236, %f1823;
	fma.rn.f32 	%f1822, %f1226, %f1237, %f1822;
	fma.rn.f32 	%f1821, %f1227, %f1230, %f1821;
	fma.rn.f32 	%f1820, %f1227, %f1231, %f1820;
	fma.rn.f32 	%f1819, %f1227, %f1232, %f1819;
	fma.rn.f32 	%f1818, %f1227, %f1233, %f1818;
	fma.rn.f32 	%f1817, %f1227, %f1234, %f1817;
	fma.rn.f32 	%f1816, %f1227, %f1235, %f1816;
	fma.rn.f32 	%f1815, %f1227, %f1236, %f1815;
	fma.rn.f32 	%f1814, %f1227, %f1237, %f1814;
	fma.rn.f32 	%f1813, %f1228, %f1230, %f1813;
	fma.rn.f32 	%f1812, %f1228, %f1231, %f1812;
	fma.rn.f32 	%f1811, %f1228, %f1232, %f1811;
	fma.rn.f32 	%f1810, %f1228, %f1233, %f1810;
	fma.rn.f32 	%f1809, %f1228, %f1234, %f1809;
	fma.rn.f32 	%f1808, %f1228, %f1235, %f1808;
	fma.rn.f32 	%f1807, %f1228, %f1236, %f1807;
	fma.rn.f32 	%f1806, %f1228, %f1237, %f1806;
	fma.rn.f32 	%f1805, %f1229, %f1230, %f1805;
	fma.rn.f32 	%f1804, %f1229, %f1231, %f1804;
	fma.rn.f32 	%f1803, %f1229, %f1232, %f1803;
	fma.rn.f32 	%f1802, %f1229, %f1233, %f1802;
	fma.rn.f32 	%f1801, %f1229, %f1234, %f1801;
	fma.rn.f32 	%f1800, %f1229, %f1235, %f1800;
	fma.rn.f32 	%f1799, %f1229, %f1236, %f1799;
	fma.rn.f32 	%f1798, %f1229, %f1237, %f1798;
	setp.lt.s32 	%p43, %r311, 2;
	@%p43 bra 	$L__BB0_93;
	ld.shared.v4.b32 	{%r127, %r128, %r129, %r130}, [%r23+128];
	mov.b32 	{%rs117, %rs118}, %r130;
	mov.b32 	{%rs115, %rs116}, %r129;
	mov.b32 	{%rs113, %rs114}, %r128;
	mov.b32 	{%rs111, %rs112}, %r127;
	// begin inline asm
	{  cvt.f32.f16 %f1238, %rs111;}

	// end inline asm
	// begin inline asm
	{  cvt.f32.f16 %f1239, %rs112;}

	// end inline asm
	// begin inline asm
	{  cvt.f32.f16 %f1240, %rs113;}

	// end inline asm
	// begin inline asm
	{  cvt.f32.f16 %f1241, %rs114;}

	// end inline asm
	// begin inline asm
	{  cvt.f32.f16 %f1242, %rs115;}

	// end inline asm
	// begin inline asm
	{  cvt.f32.f16 %f1243, %rs116;}

	// end inline asm
	// begin inline asm
	{  cvt.f32.f16 %f1244, %rs117;}

	// end inline asm
	// begin inline asm
	{  cvt.f32.f16 %f1245, %rs118;}

	// end inline asm
	ld.shared.v4.b32 	{%r131, %r132, %r133, %r134}, [%r24+128];
	mov.b32 	{%rs125, %rs126}, %r134;
	mov.b32 	{%rs123, %rs124}, %r133;
	mov.b32 	{%rs121, %rs122}, %r132;
	mov.b32 	{%rs119, %rs120}, %r131;
	// begin inline asm
	{  cvt.f32.f16 %f1246, %rs119;}

	// end inline asm
	// begin inline asm
	{  cvt.f32.f16 %f1247, %rs120;}

	// end inline asm
	// begin inline asm
	{  cvt.f32.f16 %f1248, %rs121;}

	// end inline asm
	// begin inline asm
	{  cvt.f32.f16 %f1249, %rs122;}

	// end inline asm
	// begin inline asm
	{  cvt.f32.f16 %f1250, %rs123;}

	// end inline asm
	// begin inline asm
	{  cvt.f32.f16 %f1251, %rs124;}

	// end inline asm
	// begin inline asm
	{  cvt.f32.f16 %f1252, %rs125;}

	// end inline asm
	// begin inline asm
	{  cvt.f32.f16 %f1253, %rs126;}

	// end inline asm
	fma.rn.f32 	%f1861, %f1238, %f1246, %f1861;
	fma.rn.f32 	%f1860, %f1238, %f1247, %f1860;
	fma.rn.f32 	%f1859, %f1238, %f1248, %f1859;
	fma.rn.f32 	%f1858, %f1238, %f1249, %f1858;
	fma.rn.f32 	%f1857, %f1238, %f1250, %f1857;
	fma.rn.f32 	%f1856, %f1238, %f1251, %f1856;
	fma.rn.f32 	%f1855, %f1238, %f1252, %f1855;
	fma.rn.f32 	%f1854, %f1238, %f1253, %f1854;
	fma.rn.f32 	%f1853, %f1239, %f1246, %f1853;
	fma.rn.f32 	%f1852, %f1239, %f1247, %f1852;
	fma.rn.f32 	%f1851, %f1239, %f1248, %f1851;
	fma.rn.f32 	%f1850, %f1239, %f1249, %f1850;
	fma.rn.f32 	%f1849, %f1239, %f1250, %f1849;
	fma.rn.f32 	%f1848, %f1239, %f1251, %f1848;
	fma.rn.f32 	%f1847, %f1239, %f1252, %f1847;
	fma.rn.f32 	%f1846, %f1239, %f1253, %f1846;
	fma.rn.f32 	%f1845, %f1240, %f1246, %f1845;
	fma.rn.f32 	%f1844, %f1240, %f1247, %f1844;
	fma.rn.f32 	%f1843, %f1240, %f1248, %f1843;
	fma.rn.f32 	%f1842, %f1240, %f1249, %f1842;
	fma.rn.f32 	%f1841, %f1240, %f1250, %f1841;
	fma.rn.f32 	%f1840, %f1240, %f1251, %f1840;
	fma.rn.f32 	%f1839, %f1240, %f1252, %f1839;
	fma.rn.f32 	%f1838, %f1240, %f1253, %f1838;
	fma.rn.f32 	%f1837, %f1241, %f1246, %f1837;
	fma.rn.f32 	%f1836, %f1241, %f1247, %f1836;
	fma.rn.f32 	%f1835, %f1241, %f1248, %f1835;
	fma.rn.f32 	%f1834, %f1241, %f1249, %f1834;
	fma.rn.f32 	%f1833, %f1241, %f1250, %f1833;
	fma.rn.f32 	%f1832, %f1241, %f1251, %f1832;
	fma.rn.f32 	%f1831, %f1241, %f1252, %f1831;
	fma.rn.f32 	%f1830, %f1241, %f1253, %f1830;
	fma.rn.f32 	%f1829, %f1242, %f1246, %f1829;
	fma.rn.f32 	%f1828, %f1242, %f1247, %f1828;
	fma.rn.f32 	%f1827, %f1242, %f1248, %f1827;
	fma.rn.f32 	%f1826, %f1242, %f1249, %f1826;
	fma.rn.f32 	%f1825, %f1242, %f1250, %f1825;
	fma.rn.f32 	%f1824, %f1242, %f1251, %f1824;
	fma.rn.f32 	%f1823, %f1242, %f1252, %f1823;
	fma.rn.f32 	%f1822, %f1242, %f1253, %f1822;
	fma.rn.f32 	%f1821, %f1243, %f1246, %f1821;
	fma.rn.f32 	%f1820, %f1243, %f1247, %f1820;
	fma.rn.f32 	%f1819, %f1243, %f1248, %f1819;
	fma.rn.f32 	%f1818, %f1243, %f1249, %f1818;
	fma.rn.f32 	%f1817, %f1243, %f1250, %f1817;
	fma.rn.f32 	%f1816, %f1243, %f1251, %f1816;
	fma.rn.f32 	%f1815, %f1243, %f1252, %f1815;
	fma.rn.f32 	%f1814, %f1243, %f1253, %f1814;
	fma.rn.f32 	%f1813, %f1244, %f1246, %f1813;
	fma.rn.f32 	%f1812, %f1244, %f1247, %f1812;
	fma.rn.f32 	%f1811, %f1244, %f1248, %f1811;
	fma.rn.f32 	%f1810, %f1244, %f1249, %f1810;
	fma.rn.f32 	%f1809, %f1244, %f1250, %f1809;
	fma.rn.f32 	%f1808, %f1244, %f1251, %f1808;
	fma.rn.f32 	%f1807, %f1244, %f1252, %f1807;
	fma.rn.f32 	%f1806, %f1244, %f1253, %f1806;
	fma.rn.f32 	%f1805, %f1245, %f1246, %f1805;
	fma.rn.f32 	%f1804, %f1245, %f1247, %f1804;
	fma.rn.f32 	%f1803, %f1245, %f1248, %f1803;
	fma.rn.f32 	%f1802, %f1245, %f1249, %f1802;
	fma.rn.f32 	%f1801, %f1245, %f1250, %f1801;
	fma.rn.f32 	%f1800, %f1245, %f1251, %f1800;
	fma.rn.f32 	%f1799, %f1245, %f1252, %f1799;
	fma.rn.f32 	%f1798, %f1245, %f1253, %f1798;
	setp.eq.s32 	%p44, %r311, 2;
	@%p44 bra 	$L__BB0_93;
	ld.shared.v4.b32 	{%r135, %r136, %r137, %r138}, [%r23+256];
	mov.b32 	{%rs133, %rs134}, %r138;
	mov.b32 	{%rs131, %rs132}, %r137;
	mov.b32 	{%rs129, %rs130}, %r136;
	mov.b32 	{%rs127, %rs128}, %r135;
	// begin inline asm
	{  cvt.f32.f16 %f1254, %rs127;}

	// end inline asm
	// begin inline asm
	{  cvt.f32.f16 %f1255, %rs128;}

	// end inline asm
	// begin inline asm
	{  cvt.f32.f16 %f1256, %rs129;}

	// end inline asm
	// begin inline asm
	{  cvt.f32.f16 %f1257, %rs130;}

	// end inline asm
	// begin inline asm
	{  cvt.f32.f16 %f1258, %rs131;}

	// end inline asm
	// begin inline asm
	{  cvt.f32.f16 %f1259, %rs132;}

	// end inline asm
	// begin inline asm
	{  cvt.f32.f16 %f1260, %rs133;}

	// end inline asm
	// begin inline asm
	{  cvt.f32.f16 %f1261, %rs134;}

	// end inline asm
	ld.shared.v4.b32 	{%r139, %r140, %r141, %r142}, [%r24+256];
	mov.b32 	{%rs141, %rs142}, %r142;
	mov.b32 	{%rs139, %rs140}, %r141;
	mov.b32 	{%rs137, %rs138}, %r140;
	mov.b32 	{%rs135, %rs136}, %r139;
	// begin inline asm
	{  cvt.f32.f16 %f1262, %rs135;}

	// end inline asm
	// begin inline asm
	{  cvt.f32.f16 %f1263, %rs136;}

	// end inline asm
	// begin inline asm
	{  cvt.f32.f16 %f1264, %rs137;}

	// end inline asm
	// begin inline asm
	{  cvt.f32.f16 %f1265, %rs138;}

	// end inline asm
	// begin inline asm
	{  cvt.f32.f16 %f1266, %rs139;}

	// end inline asm
	// begin inline asm
	{  cvt.f32.f16 %f1267, %rs140;}

	// end inline asm
	// begin inline asm
	{  cvt.f32.f16 %f1268, %rs141;}

	// end inline asm
	// begin inline asm
	{  cvt.f32.f16 %f1269, %rs142;}

	// end inline asm
	fma.rn.f32 	%f1861, %f1254, %f1262, %f1861;
	fma.rn.f32 	%f1860, %f1254, %f1263, %f1860;
	fma.rn.f32 	%f1859, %f1254, %f1264, %f1859;
	fma.rn.f32 	%f1858, %f1254, %f1265, %f1858;
	fma.rn.f32 	%f1857, %f1254, %f1266, %f1857;
	fma.rn.f32 	%f1856, %f1254, %f1267, %f1856;
	fma.rn.f32 	%f1855, %f1254, %f1268, %f1855;
	fma.rn.f32 	%f1854, %f1254, %f1269, %f1854;
	fma.rn.f32 	%f1853, %f1255, %f1262, %f1853;
	fma.rn.f32 	%f1852, %f1255, %f1263, %f1852;
	fma.rn.f32 	%f1851, %f1255, %f1264, %f1851;
	fma.rn.f32 	%f1850, %f1255, %f1265, %f1850;
	fma.rn.f32 	%f1849, %f1255, %f1266, %f1849;
	fma.rn.f32 	%f1848, %f1255, %f1267, %f1848;
	fma.rn.f32 	%f1847, %f1255, %f1268, %f1847;
	fma.rn.f32 	%f1846, %f1255, %f1269, %f1846;
	fma.rn.f32 	%f1845, %f1256, %f1262, %f1845;
	fma.rn.f32 	%f1844, %f1256, %f1263, %f1844;
	fma.rn.f32 	%f1843, %f1256, %f1264, %f1843;
	fma.rn.f32 	%f1842, %f1256, %f1265, %f1842;
	fma.rn.f32 	%f1841, %f1256, %f1266, %f1841;
	fma.rn.f32 	%f1840, %f1256, %f1267, %f1840;
	fma.rn.f32 	%f1839, %f1256, %f1268, %f1839;
	fma.rn.f32 	%f1838, %f1256, %f1269, %f1838;
	fma.rn.f32 	%f1837, %f1257, %f1262, %f1837;
	fma.rn.f32 	%f1836, %f1257, %f1263, %f1836;
	fma.rn.f32 	%f1835, %f1257, %f1264, %f1835;
	fma.rn.f32 	%f1834, %f1257, %f1265, %f1834;
	fma.rn.f32 	%f1833, %f1257, %f1266, %f1833;
	fma.rn.f32 	%f1832, %f1257, %f1267, %f1832;
	fma.rn.f32 	%f1831, %f1257, %f1268, %f1831;
	fma.rn.f32 	%f1830, %f1257, %f1269, %f1830;
	fma.rn.f32 	%f1829, %f1258, %f1262, %f1829;
	fma.rn.f32 	%f1828, %f1258, %f1263, %f1828;
	fma.rn.f32 	%f1827, %f1258, %f1264, %f1827;
	fma.rn.f32 	%f1826, %f1258, %f1265, %f1826;
	fma.rn.f32 	%f1825, %f1258, %f1266, %f1825;
	fma.rn.f32 	%f1824, %f1258, %f1267, %f1824;
	fma.rn.f32 	%f1823, %f1258, %f1268, %f1823;
	fma.rn.f32 	%f1822, %f1258, %f1269, %f1822;
	fma.rn.f32 	%f1821, %f1259, %f1262, %f1821;
	fma.rn.f32 	%f1820, %f1259, %f1263, %f1820;
	fma.rn.f32 	%f1819, %f1259, %f1264, %f1819;
	fma.rn.f32 	%f1818, %f1259, %f1265, %f1818;
	fma.rn.f32 	%f1817, %f1259, %f1266, %f1817;
	fma.rn.f32 	%f1816, %f1259, %f1267, %f1816;
	fma.rn.f32 	%f1815, %f1259, %f1268, %f1815;
	fma.rn.f32 	%f1814, %f1259, %f1269, %f1814;
	fma.rn.f32 	%f1813, %f1260, %f1262, %f1813;
	fma.rn.f32 	%f1812, %f1260, %f1263, %f1812;
	fma.rn.f32 	%f1811, %f1260, %f1264, %f1811;
	fma.rn.f32 	%f1810, %f1260, %f1265, %f1810;
	fma.rn.f32 	%f1809, %f1260, %f1266, %f1809;
	fma.rn.f32 	%f1808, %f1260, %f1267, %f1808;
	fma.rn.f32 	%f1807, %f1260, %f1268, %f1807;
	fma.rn.f32 	%f1806, %f1260, %f1269, %f1806;
	fma.rn.f32 	%f1805, %f1261, %f1262, %f1805;
	fma.rn.f32 	%f1804, %f1261, %f1263, %f1804;
	fma.rn.f32 	%f1803, %f1261, %f1264, %f1803;
	fma.rn.f32 	%f1802, %f1261, %f1265, %f1802;
	fma.rn.f32 	%f1801, %f1261, %f1266, %f1801;
	fma.rn.f32 	%f1800, %f1261, %f1267, %f1800;
	fma.rn.f32 	%f1799, %f1261, %f1268, %f1799;
	fma.rn.f32 	%f1798, %f1261, %f1269, %f1798;
	setp.eq.s32 	%p45, %r311, 3;
	@%p45 bra 	$L__BB0_93;
	ld.shared.v4.b32 	{%r143, %r144, %r145, %r146}, [%r23+384];
	mov.b32 	{%rs149, %rs150}, %r146;
	mov.b32 	{%rs147, %rs148}, %r145;
	mov.b32 	{%rs145, %rs146}, %r144;
	mov.b32 	{%rs143, %rs144}, %r143;
	// begin inline asm
	{  cvt.f32.f16 %f1270, %rs143;}

	// end inline asm
	// begin inline asm
	{  cvt.f32.f16 %f1271, %rs144;}

	// end inline asm
	// begin inline asm
	{  cvt.f32.f16 %f1272, %rs145;}

	// end inline asm
	// begin inline asm
	{  cvt.f32.f16 %f1273, %rs146;}

	// end inline asm
	// begin inline asm
	{  cvt.f32.f16 %f1274, %rs147;}

	// end inline asm
	// begin inline asm
	{  cvt.f32.f16 %f1275, %rs148;}

	// end inline asm
	// begin inline asm
	{  cvt.f32.f16 %f1276, %rs149;}

	// end inline asm
	// begin inline asm
	{  cvt.f32.f16 %f1277, %rs150;}

	// end inline asm
	ld.shared.v4.b32 	{%r147, %r148, %r149, %r150}, [%r24+384];
	mov.b32 	{%rs157, %rs158}, %r150;
	mov.b32 	{%rs155, %rs156}, %r149;
	mov.b32 	{%rs153, %rs154}, %r148;
	mov.b32 	{%rs151, %rs152}, %r147;
	// begin inline asm
	{  cvt.f32.f16 %f1278, %rs151;}

	// end inline asm
	// begin inline asm
	{  cvt.f32.f16 %f1279, %rs152;}

	// end inline asm
	// begin inline asm
	{  cvt.f32.f16 %f1280, %rs153;}

	// end inline asm
	// begin inline asm
	{  cvt.f32.f16 %f1281, %rs154;}

	// end inline asm
	// begin inline asm
	{  cvt.f32.f16 %f1282, %rs155;}

	// end inline asm
	// begin inline asm
	{  cvt.f32.f16 %f1283, %rs156;}

	// end inline asm
	// begin inline asm
	{  cvt.f32.f16 %f1284, %rs157;}

	// end inline asm
	// begin inline asm
	{  cvt.f32.f16 %f1285, %rs158;}

	// end inline asm
	fma.rn.f32 	%f1861, %f1270, %f1278, %f1861;
	fma.rn.f32 	%f1860, %f1270, %f1279, %f1860;
	fma.rn.f32 	%f1859, %f1270, %f1280, %f1859;
	fma.rn.f32 	%f1858, %f1270, %f1281, %f1858;
	fma.rn.f32 	%f1857, %f1270, %f1282, %f1857;
	fma.rn.f32 	%f1856, %f1270, %f1283, %f1856;
	fma.rn.f32 	%f1855, %f1270, %f1284, %f1855;
	fma.rn.f32 	%f1854, %f1270, %f1285, %f1854;
	fma.rn.f32 	%f1853, %f1271, %f1278, %f1853;
	fma.rn.f32 	%f1852, %f1271, %f1279, %f1852;
	fma.rn.f32 	%f1851, %f1271, %f1280, %f1851;
	fma.rn.f32 	%f1850, %f1271, %f1281, %f1850;
	fma.rn.f32 	%f1849, %f1271, %f1282, %f1849;
	fma.rn.f32 	%f1848, %f1271, %f1283, %f1848;
	fma.rn.f32 	%f1847, %f1271, %f1284, %f1847;
	fma.rn.f32 	%f1846, %f1271, %f1285, %f1846;
	fma.rn.f32 	%f1845, %f1272, %f1278, %f1845;
	fma.rn.f32 	%f1844, %f1272, %f1279, %f1844;
	fma.rn.f32 	%f1843, %f1272, %f1280, %f1843;
	fma.rn.f32 	%f1842, %f1272, %f1281, %f1842;
	fma.rn.f32 	%f1841, %f1272, %f1282, %f1841;
	fma.rn.f32 	%f1840, %f1272, %f1283, %f1840;
	fma.rn.f32 	%f1839, %f1272, %f1284, %f1839;
	fma.rn.f32 	%f1838, %f1272, %f1285, %f1838;
	fma.rn.f32 	%f1837, %f1273, %f1278, %f1837;
	fma.rn.f32 	%f1836, %f1273, %f1279, %f1836;
	fma.rn.f32 	%f1835, %f1273, %f1280, %f1835;
	fma.rn.f32 	%f1834, %f1273, %f1281, %f1834;
	fma.rn.f32 	%f1833, %f1273, %f1282, %f1833;
	fma.rn.f32 	%f1832, %f1273, %f1283, %f1832;
	fma.rn.f32 	%f1831, %f1273, %f1284, %f1831;
	fma.rn.f32 	%f1830, %f1273, %f1285, %f1830;
	fma.rn.f32 	%f1829, %f1274, %f1278, %f1829;
	fma.rn.f32 	%f1828, %f1274, %f1279, %f1828;
	fma.rn.f32 	%f1827, %f1274, %f1280, %f1827;
	fma.rn.f32 	%f1826, %f1274, %f1281, %f1826;
	fma.rn.f32 	%f1825, %f1274, %f1282, %f1825;
	fma.rn.f32 	%f1824, %f1274, %f1283, %f1824;
	fma.rn.f32 	%f1823, %f1274, %f1284, %f1823;
	fma.rn.f32 	%f1822, %f1274, %f1285, %f1822;
	fma.rn.f32 	%f1821, %f1275, %f1278, %f1821;
	fma.rn.f32 	%f1820, %f1275, %f1279, %f1820;
	fma.rn.f32 	%f1819, %f1275, %f1280, %f1819;
	fma.rn.f32 	%f1818, %f1275, %f1281, %f1818;
	fma.rn.f32 	%f1817, %f1275, %f1282, %f1817;
	fma.rn.f32 	%f1816, %f1275, %f1283, %f1816;
	fma.rn.f32 	%f1815, %f1275, %f1284, %f1815;
	fma.rn.f32 	%f1814, %f1275, %f1285, %f1814;
	fma.rn.f32 	%f1813, %f1276, %f1278, %f1813;
	fma.rn.f32 	%f1812, %f1276, %f1279, %f1812;
	fma.rn.f32 	%f1811, %f1276, %f1280, %f1811;
	fma.rn.f32 	%f1810, %f1276, %f1281, %f1810;
	fma.rn.f32 	%f1809, %f1276, %f1282, %f1809;
	fma.rn.f32 	%f1808, %f1276, %f1283, %f1808;
	fma.rn.f32 	%f1807, %f1276, %f1284, %f1807;
	fma.rn.f32 	%f1806, %f1276, %f1285, %f1806;
	fma.rn.f32 	%f1805, %f1277, %f1278, %f1805;
	fma.rn.f32 	%f1804, %f1277, %f1279, %f1804;
	fma.rn.f32 	%f1803, %f1277, %f1280, %f1803;
	fma.rn.f32 	%f1802, %f1277, %f1281, %f1802;
	fma.rn.f32 	%f1801, %f1277, %f1282, %f1801;
	fma.rn.f32 	%f1800, %f1277, %f1283, %f1800;
	fma.rn.f32 	%f1799, %f1277, %f1284, %f1799;
	fma.rn.f32 	%f1798, %f1277, %f1285, %f1798;
	setp.eq.s32 	%p46, %r311, 4;
	@%p46 bra 	$L__BB0_93;
	ld.shared.v4.b32 	{%r151, %r152, %r153, %r154}, [%r23+512];
	mov.b32 	{%rs165, %rs166}, %r154;
	mov.b32 	{%rs163, %rs164}, %r153;
	mov.b32 	{%rs161, %rs162}, %r152;
	mov.b32 	{%rs159, %rs160}, %r151;
	// begin inline asm
	{  cvt.f32.f16 %f1286, %rs159;}

	// end inline asm
	// begin inline asm
	{  cvt.f32.f16 %f1287, %rs160;}

	// end inline asm
	// begin inline asm
	{  cvt.f32.f16 %f1288, %rs161;}

	// end inline asm
	// begin inline asm
	{  cvt.f32.f16 %f1289, %rs162;}

	// end inline asm
	// begin inline asm
	{  cvt.f32.f16 %f1290, %rs163;}

	// end inline asm
	// begin inline asm
	{  cvt.f32.f16 %f1291, %rs164;}

	// end inline asm
	// begin inline asm
	{  cvt.f32.f16 %f1292, %rs165;}

	// end inline asm
	// begin inline asm
	{  cvt.f32.f16 %f1293, %rs166;}

	// end inline asm
	ld.shared.v4.b32 	{%r155, %r156, %r157, %r158}, [%r24+512];
	mov.b32 	{%rs173, %rs174}, %r158;
	mov.b32 	{%rs171, %rs172}, %r157;
	mov.b32 	{%rs169, %rs170}, %r156;
	mov.b32 	{%rs167, %rs168}, %r155;
	// begin inline asm
	{  cvt.f32.f16 %f1294, %rs167;}

	// end inline asm
	// begin inline asm
	{  cvt.f32.f16 %f1295, %rs168;}

	// end inline asm
	// begin inline asm
	{  cvt.f32.f16 %f1296, %rs169;}

	// end inline asm
	// begin inline asm
	{  cvt.f32.f16 %f1297, %rs170;}

	// end inline asm
	// begin inline asm
	{  cvt.f32.f16 %f1298, %rs171;}

	// end inline asm
	// begin inline asm
	{  cvt.f32.f16 %f1299, %rs172;}

	// end inline asm
	// begin inline asm
	{  cvt.f32.f16 %f1300, %rs173;}

	// end inline asm
	// begin inline asm
	{  cvt.f32.f16 %f1301, %rs174;}

	// end inline asm
	fma.rn.f32 	%f1861, %f1286, %f1294, %f1861;
	fma.rn.f32 	%f1860, %f1286, %f1295, %f1860;
	fma.rn.f32 	%f1859, %f1286, %f1296, %f1859;
	fma.rn.f32 	%f1858, %f1286, %f1297, %f1858;
	fma.rn.f32 	%f1857, %f1286, %f1298, %f1857;
	fma.rn.f32 	%f1856, %f1286, %f1299, %f1856;
	fma.rn.f32 	%f1855, %f1286, %f1300, %f1855;
	fma.rn.f32 	%f1854, %f1286, %f1301, %f1854;
	fma.rn.f32 	%f1853, %f1287, %f1294, %f1853;
	fma.rn.f32 	%f1852, %f1287, %f1295, %f1852;
	fma.rn.f32 	%f1851, %f1287, %f1296, %f1851;
	fma.rn.f32 	%f1850, %f1287, %f1297, %f1850;
	fma.rn.f32 	%f1849, %f1287, %f1298, %f1849;
	fma.rn.f32 	%f1848, %f1287, %f1299, %f1848;
	fma.rn.f32 	%f1847, %f1287, %f1300, %f1847;
	fma.rn.f32 	%f1846, %f1287, %f1301, %f1846;
	fma.rn.f32 	%f1845, %f1288, %f1294, %f1845;
	fma.rn.f32 	%f1844, %f1288, %f1295, %f1844;
	fma.rn.f32 	%f1843, %f1288, %f1296, %f1843;
	fma.rn.f32 	%f1842, %f1288, %f1297, %f1842;
	fma.rn.f32 	%f1841, %f1288, %f1298, %f1841;
	fma.rn.f32 	%f1840, %f1288, %f1299, %f1840;
	fma.rn.f32 	%f1839, %f1288, %f1300, %f1839;
	fma.rn.f32 	%f1838, %f1288, %f1301, %f1838;
	fma.rn.f32 	%f1837, %f1289, %f1294, %f1837;
	fma.rn.f32 	%f1836, %f1289, %f1295, %f1836;
	fma.rn.f32 	%f1835, %f1289, %f1296, %f1835;
	fma.rn.f32 	%f1834, %f1289, %f1297, %f1834;
	fma.rn.f32 	%f1833, %f1289, %f1298, %f1833;
	fma.rn.f32 	%f1832, %f1289, %f1299, %f1832;
	fma.rn.f32 	%f1831, %f1289, %f1300, %f1831;
	fma.rn.f32 	%f1830, %f1289, %f1301, %f1830;
	fma.rn.f32 	%f1829, %f1290, %f1294, %f1829;
	fma.rn.f32 	%f1828, %f1290, %f1295, %f1828;
	fma.rn.f32 	%f1827, %f1290, %f1296, %f1827;
	fma.rn.f32 	%f1826, %f1290, %f1297, %f1826;
	fma.rn.f32 	%f1825, %f1290, %f1298, %f1825;
	fma.rn.f32 	%f1824, %f1290, %f1299, %f1824;
	fma.rn.f32 	%f1823, %f1290, %f1300, %f1823;
	fma.rn.f32 	%f1822, %f1290, %f1301, %f1822;
	fma.rn.f32 	%f1821, %f1291, %f1294, %f1821;
	fma.rn.f32 	%f1820, %f1291, %f1295, %f1820;
	fma.rn.f32 	%f1819, %f1291, %f1296, %f1819;
	fma.rn.f32 	%f1818, %f1291, %f1297, %f1818;
	fma.rn.f32 	%f1817, %f1291, %f1298, %f1817;
	fma.rn.f32 	%f1816, %f1291, %f1299, %f1816;
	fma.rn.f32 	%f1815, %f1291, %f1300, %f1815;
	fma.rn.f32 	%f1814, %f1291, %f1301, %f1814;
	fma.rn.f32 	%f1813, %f1292, %f1294, %f1813;
	fma.rn.f32 	%f1812, %f1292, %f1295, %f1812;
	fma.rn.f32 	%f1811, %f1292, %f1296, %f1811;
	fma.rn.f32 	%f1810, %f1292, %f1297, %f1810;
	fma.rn.f32 	%f1809, %f1292, %f1298, %f1809;
	fma.rn.f32 	%f1808, %f1292, %f1299, %f1808;
	fma.rn.f32 	%f1807, %f1292, %f1300, %f1807;
	fma.rn.f32 	%f1806, %f1292, %f1301, %f1806;
	fma.rn.f32 	%f1805, %f1293, %f1294, %f1805;
	fma.rn.f32 	%f1804, %f1293, %f1295, %f1804;
	fma.rn.f32 	%f1803, %f1293, %f1296, %f1803;
	fma.rn.f32 	%f1802, %f1293, %f1297, %f1802;
	fma.rn.f32 	%f1801, %f1293, %f1298, %f1801;
	fma.rn.f32 	%f1800, %f1293, %f1299, %f1800;
	fma.rn.f32 	%f1799, %f1293, %f1300, %f1799;
	fma.rn.f32 	%f1798, %f1293, %f1301, %f1798;
	setp.eq.s32 	%p47, %r311, 5;
	@%p47 bra 	$L__BB0_93;
	ld.shared.v4.b32 	{%r159, %r160, %r161, %r162}, [%r23+640];
	mov.b32 	{%rs181, %rs182}, %r162;
	mov.b32 	{%rs179, %rs180}, %r161;
	mov.b32 	{%rs177, %rs178}, %r160;
	mov.b32 	{%rs175, %rs176}, %r159;
	// begin inline asm
	{  cvt.f32.f16 %f1302, %rs175;}

	// end inline asm
	// begin inline asm
	{  cvt.f32.f16 %f1303, %rs176;}

	// end inline asm
	// begin inline asm
	{  cvt.f32.f16 %f1304, %rs177;}

	// end inline asm
	// begin inline asm
	{  cvt.f32.f16 %f1305, %rs178;}

	// end inline asm
	// begin inline asm
	{  cvt.f32.f16 %f1306, %rs179;}

	// end inline asm
	// begin inline asm
	{  cvt.f32.f16 %f1307, %rs180;}

	// end inline asm
	// begin inline asm
	{  cvt.f32.f16 %f1308, %rs181;}

	// end inline asm
	// begin inline asm
	{  cvt.f32.f16 %f1309, %rs182;}

	// end inline asm
	ld.shared.v4.b32 	{%r163, %r164, %r165, %r166}, [%r24+640];
	mov.b32 	{%rs189, %rs190}, %r166;
	mov.b32 	{%rs187, %rs188}, %r165;
	mov.b32 	{%rs185, %rs186}, %r164;
	mov.b32 	{%rs183, %rs184}, %r163;
	// begin inline asm
	{  cvt.f32.f16 %f1310, %rs183;}

	// end inline asm
	// begin inline asm
	{  cvt.f32.f16 %f1311, %rs184;}

	// end inline asm
	// begin inline asm
	{  cvt.f32.f16 %f1312, %rs185;}

	// end inline asm
	// begin inline asm
	{  cvt.f32.f16 %f1313, %rs186;}

	// end inline asm
	// begin inline asm
	{  cvt.f32.f16 %f1314, %rs187;}

	// end inline asm
	// begin inline asm
	{  cvt.f32.f16 %f1315, %rs188;}

	// end inline asm
	// begin inline asm
	{  cvt.f32.f16 %f1316, %rs189;}

	// end inline asm
	// begin inline asm
	{  cvt.f32.f16 %f1317, %rs190;}

	// end inline asm
	fma.rn.f32 	%f1861, %f1302, %f1310, %f1861;
	fma.rn.f32 	%f1860, %f1302, %f1311, %f1860;
	fma.rn.f32 	%f1859, %f1302, %f1312, %f1859;
	fma.rn.f32 	%f1858, %f1302, %f1313, %f1858;
	fma.rn.f32 	%f1857, %f1302, %f1314, %f1857;
	fma.rn.f32 	%f1856, %f1302, %f1315, %f1856;
	fma.rn.f32 	%f1855, %f1302, %f1316, %f1855;
	fma.rn.f32 	%f1854, %f1302, %f1317, %f1854;
	fma.rn.f32 	%f1853, %f1303, %f1310, %f1853;
	fma.rn.f32 	%f1852, %f1303, %f1311, %f1852;
	fma.rn.f32 	%f1851, %f1303, %f1312, %f1851;
	fma.rn.f32 	%f1850, %f1303, %f1313, %f1850;
	fma.rn.f32 	%f1849, %f1303, %f1314, %f1849;
	fma.rn.f32 	%f1848, %f1303, %f1315, %f1848;
	fma.rn.f32 	%f1847, %f1303, %f1316, %f1847;
	fma.rn.f32 	%f1846, %f1303, %f1317, %f1846;
	fma.rn.f32 	%f1845, %f1304, %f1310, %f1845;
	fma.rn.f32 	%f1844, %f1304, %f1311, %f1844;
	fma.rn.f32 	%f1843, %f1304, %f1312, %f1843;
	fma.rn.f32 	%f1842, %f1304, %f1313, %f1842;
	fma.rn.f32 	%f1841, %f1304, %f1314, %f1841;
	fma.rn.f32 	%f1840, %f1304, %f1315, %f1840;
	fma.rn.f32 	%f1839, %f1304, %f1316, %f1839;
	fma.rn.f32 	%f1838, %f1304, %f1317, %f1838;
	fma.rn.f32 	%f1837, %f1305, %f1310, %f1837;
	fma.rn.f32 	%f1836, %f1305, %f1311, %f1836;
	fma.rn.f32 	%f1835, %f1305, %f1312, %f1835;
	fma.rn.f32 	%f1834, %f1305, %f1313, %f1834;
	fma.rn.f32 	%f1833, %f1305, %f1314, %f1833;
	fma.rn.f32 	%f1832, %f1305, %f1315, %f1832;
	fma.rn.f32 	%f1831, %f1305, %f1316, %f1831;
	fma.rn.f32 	%f1830, %f1305, %f1317, %f1830;
	fma.rn.f32 	%f1829, %f1306, %f1310, %f1829;
	fma.rn.f32 	%f1828, %f1306, %f1311, %f1828;
	fma.rn.f32 	%f1827, %f1306, %f1312, %f1827;
	fma.rn.f32 	%f1826, %f1306, %f1313, %f1826;
	fma.rn.f32 	%f1825, %f1306, %f1314, %f1825;
	fma.rn.f32 	%f1824, %f1306, %f1315, %f1824;
	fma.rn.f32 	%f1823, %f1306, %f1316, %f1823;
	fma.rn.f32 	%f1822, %f1306, %f1317, %f1822;
	fma.rn.f32 	%f1821, %f1307, %f1310, %f1821;
	fma.rn.f32 	%f1820, %f1307, %f1311, %f1820;
	fma.rn.f32 	%f1819, %f1307, %f1312, %f1819;
	fma.rn.f32 	%f1818, %f1307, %f1313, %f1818;
	fma.rn.f32 	%f1817, %f1307, %f1314, %f1817;
	fma.rn.f32 	%f1816, %f1307, %f1315, %f1816;
	fma.rn.f32 	%f1815, %f1307, %f1316, %f1815;
	fma.rn.f32 	%f1814, %f1307, %f1317, %f1814;
	fma.rn.f32 	%f1813, %f1308, %f1310, %f1813;
	fma.rn.f32 	%f1812, %f1308, %f1311, %f1812;
	fma.rn.f32 	%f1811, %f1308, %f1312, %f1811;
	fma.rn.f32 	%f1810, %f1308, %f1313, %f1810;
	fma.rn.f32 	%f1809, %f1308, %f1314, %f1809;
	fma.rn.f32 	%f1808, %f1308, %f1315, %f1808;
	fma.rn.f32 	%f1807, %f1308, %f1316, %f1807;
	fma.rn.f32 	%f1806, %f1308, %f1317, %f1806;
	fma.rn.f32 	%f1805, %f1309, %f1310, %f1805;
	fma.rn.f32 	%f1804, %f1309, %f1311, %f1804;
	fma.rn.f32 	%f1803, %f1309, %f1312, %f1803;
	fma.rn.f32 	%f1802, %f1309, %f1313, %f1802;
	fma.rn.f32 	%f1801, %f1309, %f1314, %f1801;
	fma.rn.f32 	%f1800, %f1309, %f1315, %f1800;
	fma.rn.f32 	%f1799, %f1309, %f1316, %f1799;
	fma.rn.f32 	%f1798, %f1309, %f1317, %f1798;
	setp.eq.s32 	%p48, %r311, 6;
	@%p48 bra 	$L__BB0_93;
	ld.shared.v4.b32 	{%r167, %r168, %r169, %r170}, [%r23+768];
	mov.b32 	{%rs197, %rs198}, %r170;
	mov.b32 	{%rs195, %rs196}, %r169;
	mov.b32 	{%rs193, %rs194}, %r168;
	mov.b32 	{%rs191, %rs192}, %r167;
	// begin inline asm
	{  cvt.f32.f16 %f1318, %rs191;}

	// end inline asm
	// begin inline asm
	{  cvt.f32.f16 %f1319, %rs192;}

	// end inline asm
	// begin inline asm
	{  cvt.f32.f16 %f1320, %rs193;}

	// end inline asm
	// begin inline asm
	{  cvt.f32.f16 %f1321, %rs194;}

	// end inline asm
	// begin inline asm
	{  cvt.f32.f16 %f1322, %rs195;}

	// end inline asm
	// begin inline asm
	{  cvt.f32.f16 %f1323, %rs196;}

	// end inline asm
	// begin inline asm
	{  cvt.f32.f16 %f1324, %rs197;}

	// end inline asm
	// begin inline asm
	{  cvt.f32.f16 %f1325, %rs198;}

	// end inline asm
	ld.shared.v4.b32 	{%r171, %r172, %r173, %r174}, [%r24+768];
	mov.b32 	{%rs205, %rs206}, %r174;
	mov.b32 	{%rs203, %rs204}, %r173;
	mov.b32 	{%rs201, %rs202}, %r172;
	mov.b32 	{%rs199, %rs200}, %r171;
	// begin inline asm
	{  cvt.f32.f16 %f1326, %rs199;}

	// end inline asm
	// begin inline asm
	{  cvt.f32.f16 %f1327, %rs200;}

	// end inline asm
	// begin inline asm
	{  cvt.f32.f16 %f1328, %rs201;}

	// end inline asm
	// begin inline asm
	{  cvt.f32.f16 %f1329, %rs202;}

	// end inline asm
	// begin inline asm
	{  cvt.f32.f16 %f1330, %rs203;}

	// end inline asm
	// begin inline asm
	{  cvt.f32.f16 %f1331, %rs204;}

	// end inline asm
	// begin inline asm
	{  cvt.f32.f16 %f1332, %rs205;}

	// end inline asm
	// begin inline asm
	{  cvt.f32.f16 %f1333, %rs206;}

	// end inline asm
	fma.rn.f32 	%f1861, %f1318, %f1326, %f1861;
	fma.rn.f32 	%f1860, %f1318, %f1327, %f1860;
	fma.rn.f32 	%f1859, %f1318, %f1328, %f1859;
	fma.rn.f32 	%f1858, %f1318, %f1329, %f1858;
	fma.rn.f32 	%f1857, %f1318, %f1330, %f1857;
	fma.rn.f32 	%f1856, %f1318, %f1331, %f1856;
	fma.rn.f32 	%f1855, %f1318, %f1332, %f1855;
	fma.rn.f32 	%f1854, %f1318, %f1333, %f1854;
	fma.rn.f32 	%f1853, %f1319, %f1326, %f1853;
	fma.rn.f32 	%f1852, %f1319, %f1327, %f1852;
	fma.rn.f32 	%f1851, %f1319, %f1328, %f1851;
	fma.rn.f32 	%f1850, %f1319, %f1329, %f1850;
	fma.rn.f32 	%f1849, %f1319, %f1330, %f1849;
	fma.rn.f32 	%f1848, %f1319, %f1331, %f1848;
	fma.rn.f32 	%f1847, %f1319, %f1332, %f1847;
	fma.rn.f32 	%f1846, %f1319, %f1333, %f1846;
	fma.rn.f32 	%f1845, %f1320, %f1326, %f1845;
	fma.rn.f32 	%f1844, %f1320, %f1327, %f1844;
	fma.rn.f32 	%f1843, %f1320, %f1328, %f1843;
	fma.rn.f32 	%f1842, %f1320, %f1329, %f1842;
	fma.rn.f32 	%f1841, %f1320, %f1330, %f1841;
	fma.rn.f32 	%f1840, %f1320, %f1331, %f1840;
	fma.rn.f32 	%f1839, %f1320, %f1332, %f1839;
	fma.rn.f32 	%f1838, %f1320, %f1333, %f1838;
	fma.rn.f32 	%f1837, %f1321, %f1326, %f1837;
	fma.rn.f32 	%f1836, %f1321, %f1327, %f1836;
	fma.rn.f32 	%f1835, %f1321, %f1328, %f1835;
	fma.rn.f32 	%f1834, %f1321, %f1329, %f1834;
	fma.rn.f32 	%f1833, %f1321, %f1330, %f1833;
	fma.rn.f32 	%f1832, %f1321, %f1331, %f1832;
	fma.rn.f32 	%f1831, %f1321, %f1332, %f1831;
	fma.rn.f32 	%f1830, %f1321, %f1333, %f1830;
	fma.rn.f32 	%f1829, %f1322, %f1326, %f1829;
	fma.rn.f32 	%f1828, %f1322, %f1327, %f1828;
	fma.rn.f32 	%f1827, %f1322, %f1328, %f1827;
	fma.rn.f32 	%f1826, %f1322, %f1329, %f1826;
	fma.rn.f32 	%f1825, %f1322, %f1330, %f1825;
	fma.rn.f32 	%f1824, %f1322, %f1331, %f1824;
	fma.rn.f32 	%f1823, %f1322, %f1332, %f1823;
	fma.rn.f32 	%f1822, %f1322, %f1333, %f1822;
	fma.rn.f32 	%f1821, %f1323, %f1326, %f1821;
	fma.rn.f32 	%f1820, %f1323, %f1327, %f1820;
	fma.rn.f32 	%f1819, %f1323, %f1328, %f1819;
	fma.rn.f32 	%f1818, %f1323, %f1329, %f1818;
	fma.rn.f32 	%f1817, %f1323, %f1330, %f1817;
	fma.rn.f32 	%f1816, %f1323, %f1331, %f1816;
	fma.rn.f32 	%f1815, %f1323, %f1332, %f1815;
	fma.rn.f32 	%f1814, %f1323, %f1333, %f1814;
	fma.rn.f32 	%f1813, %f1324, %f1326, %f1813;
	fma.rn.f32 	%f1812, %f1324, %f1327, %f1812;
	fma.rn.f32 	%f1811, %f1324, %f1328, %f1811;
	fma.rn.f32 	%f1810, %f1324, %f1329, %f1810;
	fma.rn.f32 	%f1809, %f1324, %f1330, %f1809;
	fma.rn.f32 	%f1808, %f1324, %f1331, %f1808;
	fma.rn.f32 	%f1807, %f1324, %f1332, %f1807;
	fma.rn.f32 	%f1806, %f1324, %f1333, %f1806;
	fma.rn.f32 	%f1805, %f1325, %f1326, %f1805;
	fma.rn.f32 	%f1804, %f1325, %f1327, %f1804;
	fma.rn.f32 	%f1803, %f1325, %f1328, %f1803;
	fma.rn.f32 	%f1802, %f1325, %f1329, %f1802;
	fma.rn.f32 	%f1801, %f1325, %f1330, %f1801;
	fma.rn.f32 	%f1800, %f1325, %f1331, %f1800;
	fma.rn.f32 	%f1799, %f1325, %f1332, %f1799;
	fma.rn.f32 	%f1798, %f1325, %f1333, %f1798;
	setp.eq.s32 	%p49, %r311, 7;
	@%p49 bra 	$L__BB0_93;
	ld.shared.v4.b32 	{%r175, %r176, %r177, %r178}, [%r23+896];
	mov.b32 	{%rs213, %rs214}, %r178;
	mov.b32 	{%rs211, %rs212}, %r177;
	mov.b32 	{%rs209, %rs210}, %r176;
	mov.b32 	{%rs207, %rs208}, %r175;
	// begin inline asm
	{  cvt.f32.f16 %f1334, %rs207;}

	// end inline asm
	// begin inline asm
	{  cvt.f32.f16 %f1335, %rs208;}

	// end inline asm
	// begin inline asm
	{  cvt.f32.f16 %f1336, %rs209;}

	// end inline asm
	// begin inline asm
	{  cvt.f32.f16 %f1337, %rs210;}

	// end inline asm
	// begin inline asm
	{  cvt.f32.f16 %f1338, %rs211;}

	// end inline asm
	// begin inline asm
	{  cvt.f32.f16 %f1339, %rs212;}

	// end inline asm
	// begin inline asm
	{  cvt.f32.f16 %f1340, %rs213;}

	// end inline asm
	// begin inline asm
	{  cvt.f32.f16 %f1341, %rs214;}

	// end inline asm
	ld.shared.v4.b32 	{%r179, %r180, %r181, %r182}, [%r24+896];
	mov.b32 	{%rs221, %rs222}, %r182;
	mov.b32 	{%rs219, %rs220}, %r181;
	mov.b32 	{%rs217, %rs218}, %r180;
	mov.b32 	{%rs215, %rs216}, %r179;
	// begin inline asm
	{  cvt.f32.f16 %f1342, %rs215;}

	// end inline asm
	// begin inline asm
	{  cvt.f32.f16 %f1343, %rs216;}

	// end inline asm
	// begin inline asm
	{  cvt.f32.f16 %f1344, %rs217;}

	// end inline asm
	// begin inline asm
	{  cvt.f32.f16 %f1345, %rs218;}

	// end inline asm
	// begin inline asm
	{  cvt.f32.f16 %f1346, %rs219;}

	// end inline asm
	// begin inline asm
	{  cvt.f32.f16 %f1347, %rs220;}

	// end inline asm
	// begin inline asm
	{  cvt.f32.f16 %f1348, %rs221;}

	// end inline asm
	// begin inline asm
	{  cvt.f32.f16 %f1349, %rs222;}

	// end inline asm
	fma.rn.f32 	%f1861, %f1334, %f1342, %f1861;
	fma.rn.f32 	%f1860, %f1334, %f1343, %f1860;
	fma.rn.f32 	%f1859, %f1334, %f1344, %f1859;
	fma.rn.f32 	%f1858, %f1334, %f1345, %f1858;
	fma.rn.f32 	%f1857, %f1334, %f1346, %f1857;
	fma.rn.f32 	%f1856, %f1334, %f1347, %f1856;
	fma.rn.f32 	%f1855, %f1334, %f1348, %f1855;
	fma.rn.f32 	%f1854, %f1334, %f1349, %f1854;
	fma.rn.f32 	%f1853, %f1335, %f1342, %f1853;
	fma.rn.f32 	%f1852, %f1335, %f1343, %f1852;
	fma.rn.f32 	%f1851, %f1335, %f1344, %f1851;
	fma.rn.f32 	%f1850, %f1335, %f1345, %f1850;
	fma.rn.f32 	%f1849, %f1335, %f1346, %f1849;
	fma.rn.f32 	%f1848, %f1335, %f1347, %f1848;
	fma.rn.f32 	%f1847, %f1335, %f1348, %f1847;
	fma.rn.f32 	%f1846, %f1335, %f1349, %f1846;
	fma.rn.f32 	%f1845, %f1336, %f1342, %f1845;
	fma.rn.f32 	%f1844, %f1336, %f1343, %f1844;
	fma.rn.f32 	%f1843, %f1336, %f1344, %f1843;
	fma.rn.f32 	%f1842, %f1336, %f1345, %f1842;
	fma.rn.f32 	%f1841, %f1336, %f1346, %f1841;
	fma.rn.f32 	%f1840, %f1336, %f1347, %f1840;
	fma.rn.f32 	%f1839, %f1336, %f1348, %f1839;
	fma.rn.f32 	%f1838, %f1336, %f1349, %f1838;
	fma.rn.f32 	%f1837, %f1337, %f1342, %f1837;
	fma.rn.f32 	%f1836, %f1337, %f1343, %f1836;
	fma.rn.f32 	%f1835, %f1337, %f1344, %f1835;
	fma.rn.f32 	%f1834, %f1337, %f1345, %f1834;
	fma.rn.f32 	%f1833, %f1337, %f1346, %f1833;
	fma.rn.f32 	%f1832, %f1337, %f1347, %f1832;
	fma.rn.f32 	%f1831, %f1337, %f1348, %f1831;
	fma.rn.f32 	%f1830, %f1337, %f1349, %f1830;
	fma.rn.f32 	%f1829, %f1338, %f1342, %f1829;
	fma.rn.f32 	%f1828, %f1338, %f1343, %f1828;
	fma.rn.f32 	%f1827, %f1338, %f1344, %f1827;
	fma.rn.f32 	%f1826, %f1338, %f1345, %f1826;
	fma.rn.f32 	%f1825, %f1338, %f1346, %f1825;
	fma.rn.f32 	%f1824, %f1338, %f1347, %f1824;
	fma.rn.f32 	%f1823, %f1338, %f1348, %f1823;
	fma.rn.f32 	%f1822, %f1338, %f1349, %f1822;
	fma.rn.f32 	%f1821, %f1339, %f1342, %f1821;
	fma.rn.f32 	%f1820, %f1339, %f1343, %f1820;
	fma.rn.f32 	%f1819, %f1339, %f1344, %f1819;
	fma.rn.f32 	%f1818, %f1339, %f1345, %f1818;
	fma.rn.f32 	%f1817, %f1339, %f1346, %f1817;
	fma.rn.f32 	%f1816, %f1339, %f1347, %f1816;
	fma.rn.f32 	%f1815, %f1339, %f1348, %f1815;
	fma.rn.f32 	%f1814, %f1339, %f1349, %f1814;
	fma.rn.f32 	%f1813, %f1340, %f1342, %f1813;
	fma.rn.f32 	%f1812, %f1340, %f1343, %f1812;
	fma.rn.f32 	%f1811, %f1340, %f1344, %f1811;
	fma.rn.f32 	%f1810, %f1340, %f1345, %f1810;
	fma.rn.f32 	%f1809, %f1340, %f1346, %f1809;
	fma.rn.f32 	%f1808, %f1340, %f1347, %f1808;
	fma.rn.f32 	%f1807, %f1340, %f1348, %f1807;
	fma.rn.f32 	%f1806, %f1340, %f1349, %f1806;
	fma.rn.f32 	%f1805, %f1341, %f1342, %f1805;
	fma.rn.f32 	%f1804, %f1341, %f1343, %f1804;
	fma.rn.f32 	%f1803, %f1341, %f1344, %f1803;
	fma.rn.f32 	%f1802, %f1341, %f1345, %f1802;
	fma.rn.f32 	%f1801, %f1341, %f1346, %f1801;
	fma.rn.f32 	%f1800, %f1341, %f1347, %f1800;
	fma.rn.f32 	%f1799, %f1341, %f1348, %f1799;
	fma.rn.f32 	%f1798, %f1341, %f1349, %f1798;
	setp.eq.s32 	%p50, %r311, 8;
	@%p50 bra 	$L__BB0_93;
	ld.shared.v4.b32 	{%r183, %r184, %r185, %r186}, [%r23+1024];
	mov.b32 	{%rs229, %rs230}, %r186;
	mov.b32 	{%rs227, %rs228}, %r185;
	mov.b32 	{%rs225, %rs226}, %r184;
	mov.b32 	{%rs223, %rs224}, %r183;
	// begin inline asm
	{  cvt.f32.f16 %f1350, %rs223;}

	// end inline asm
	// begin inline asm
	{  cvt.f32.f16 %f1351, %rs224;}

	// end inline asm
	// begin inline asm
	{  cvt.f32.f16 %f1352, %rs225;}

	// end inline asm
	// begin inline asm
	{  cvt.f32.f16 %f1353, %rs226;}

	// end inline asm
	// begin inline asm
	{  cvt.f32.f16 %f1354, %rs227;}

	// end inline asm
	// begin inline asm
	{  cvt.f32.f16 %f1355, %rs228;}

	// end inline asm
	// begin inline asm
	{  cvt.f32.f16 %f1356, %rs229;}

	// end inline asm
	// begin inline asm
	{  cvt.f32.f16 %f1357, %rs230;}

	// end inline asm
	ld.shared.v4.b32 	{%r187, %r188, %r189, %r190}, [%r24+1024];
	mov.b32 	{%rs237, %rs238}, %r190;
	mov.b32 	{%rs235, %rs236}, %r189;
	mov.b32 	{%rs233, %rs234}, %r188;
	mov.b32 	{%rs231, %rs232}, %r187;
	// begin inline asm
	{  cvt.f32.f16 %f1358, %rs231;}

	// end inline asm
	// begin inline asm
	{  cvt.f32.f16 %f1359, %rs232;}

	// end inline asm
	// begin inline asm
	{  cvt.f32.f16 %f1360, %rs233;}

	// end inline asm
	// begin inline asm
	{  cvt.f32.f16 %f1361, %rs234;}

	// end inline asm
	// begin inline asm
	{  cvt.f32.f16 %f1362, %rs235;}

	// end inline asm
	// begin inline asm
	{  cvt.f32.f16 %f1363, %rs236;}

	// end inline asm
	// begin inline asm
	{  cvt.f32.f16 %f1364, %rs237;}

	// end inline asm
	// begin inline asm
	{  cvt.f32.f16 %f1365, %rs238;}

	// end inline asm
	fma.rn.f32 	%f1861, %f1350, %f1358, %f1861;
	fma.rn.f32 	%f1860, %f1350, %f1359, %f1860;
	fma.rn.f32 	%f1859, %f1350, %f1360, %f1859;
	fma.rn.f32 	%f1858, %f1350, %f1361, %f1858;
	fma.rn.f32 	%f1857, %f1350, %f1362, %f1857;
	fma.rn.f32 	%f1856, %f1350, %f1363, %f1856;
	fma.rn.f32 	%f1855, %f1350, %f1364, %f1855;
	fma.rn.f32 	%f1854, %f1350, %f1365, %f1854;
	fma.rn.f32 	%f1853, %f1351, %f1358, %f1853;
	fma.rn.f32 	%f1852, %f1351, %f1359, %f1852;
	fma.rn.f32 	%f1851, %f1351, %f1360, %f1851;
	fma.rn.f32 	%f1850, %f1351, %f1361, %f1850;
	fma.rn.f32 	%f1849, %f1351, %f1362, %f1849;
	fma.rn.f32 	%f1848, %f1351, %f1363, %f1848;
	fma.rn.f32 	%f1847, %f1351, %f1364, %f1847;
	fma.rn.f32 	%f1846, %f1351, %f1365, %f1846;
	fma.rn.f32 	%f1845, %f1352, %f1358, %f1845;
	fma.rn.f32 	%f1844, %f1352, %f1359, %f1844;
	fma.rn.f32 	%f1843, %f1352, %f1360, %f1843;
	fma.rn.f32 	%f1842, %f1352, %f1361, %f1842;
	fma.rn.f32 	%f1841, %f1352, %f1362, %f1841;
	fma.rn.f32 	%f1840, %f1352, %f1363, %f1840;
	fma.rn.f32 	%f1839, %f1352, %f1364, %f1839;
	fma.rn.f32 	%f1838, %f1352, %f1365, %f1838;
	fma.rn.f32 	%f1837, %f1353, %f1358, %f1837;
	fma.rn.f32 	%f1836, %f1353, %f1359, %f1836;
	fma.rn.f32 	%f1835, %f1353, %f1360, %f1835;
	fma.rn.f32 	%f1834, %f1353, %f1361, %f1834;
	fma.rn.f32 	%f1833, %f1353, %f1362, %f1833;
	fma.rn.f32 	%f1832, %f1353, %f1363, %f1832;
	fma.rn.f32 	%f1831, %f1353, %f1364, %f1831;
	fma.rn.f32 	%f1830, %f1353, %f1365, %f1830;
	fma.rn.f32 	%f1829, %f1354, %f1358, %f1829;
	fma.rn.f32 	%f1828, %f1354, %f1359, %f1828;
	fma.rn.f32 	%f1827, %f1354, %f1360, %f1827;
	fma.rn.f32 	%f1826, %f1354, %f1361, %f1826;
	fma.rn.f32 	%f1825, %f1354, %f1362, %f1825;
	fma.rn.f32 	%f1824, %f1354, %f1363, %f1824;
	fma.rn.f32 	%f1823, %f1354, %f1364, %f1823;
	fma.rn.f32 	%f1822, %f1354, %f1365, %f1822;
	fma.rn.f32 	%f1821, %f1355, %f1358, %f1821;
	fma.rn.f32 	%f1820, %f1355, %f1359, %f1820;
	fma.rn.f32 	%f1819, %f1355, %f1360, %f1819;
	fma.rn.f32 	%f1818, %f1355, %f1361, %f1818;
	fma.rn.f32 	%f1817, %f1355, %f1362, %f1817;
	fma.rn.f32 	%f1816, %f1355, %f1363, %f1816;
	fma.rn.f32 	%f1815, %f1355, %f1364, %f1815;
	fma.rn.f32 	%f1814, %f1355, %f1365, %f1814;
	fma.rn.f32 	%f1813, %f1356, %f1358, %f1813;
	fma.rn.f32 	%f1812, %f1356, %f1359, %f1812;
	fma.rn.f32 	%f1811, %f1356, %f1360, %f1811;
	fma.rn.f32 	%f1810, %f1356, %f1361, %f1810;
	fma.rn.f32 	%f1809, %f1356, %f1362, %f1809;
	fma.rn.f32 	%f1808, %f1356, %f1363, %f1808;
	fma.rn.f32 	%f1807, %f1356, %f1364, %f1807;
	fma.rn.f32 	%f1806, %f1356, %f1365, %f1806;
	fma.rn.f32 	%f1805, %f1357, %f1358, %f1805;
	fma.rn.f32 	%f1804, %f1357, %f1359, %f1804;
	fma.rn.f32 	%f1803, %f1357, %f1360, %f1803;
	fma.rn.f32 	%f1802, %f1357, %f1361, %f1802;
	fma.rn.f32 	%f1801, %f1357, %f1362, %f1801;
	fma.rn.f32 	%f1800, %f1357, %f1363, %f1800;
	fma.rn.f32 	%f1799, %f1357, %f1364, %f1799;
	fma.rn.f32 	%f1798, %f1357, %f1365, %f1798;
	setp.eq.s32 	%p51, %r311, 9;
	@%p51 bra 	$L__BB0_93;
	ld.shared.v4.b32 	{%r191, %r192, %r193, %r194}, [%r23+1152];
	mov.b32 	{%rs245, %rs246}, %r194;
	mov.b32 	{%rs243, %rs244}, %r193;
	mov.b32 	{%rs241, %rs242}, %r192;
	mov.b32 	{%rs239, %rs240}, %r191;
	// begin inline asm
	{  cvt.f32.f16 %f1366, %rs239;}

	// end inline asm
	// begin inline asm
	{  cvt.f32.f16 %f1367, %rs240;}

	// end inline asm
	// begin inline asm
	{  cvt.f32.f16 %f1368, %rs241;}

	// end inline asm
	// begin inline asm
	{  cvt.f32.f16 %f1369, %rs242;}

	// end inline asm
	// begin inline asm
	{  cvt.f32.f16 %f1370, %rs243;}

	// end inline asm
	// begin inline asm
	{  cvt.f32.f16 %f1371, %rs244;}

	// end inline asm
	// begin inline asm
	{  cvt.f32.f16 %f1372, %rs245;}

	// end inline asm
	// begin inline asm
	{  cvt.f32.f16 %f1373, %rs246;}

	// end inline asm
	ld.shared.v4.b32 	{%r195, %r196, %r197, %r198}, [%r24+1152];
	mov.b32 	{%rs253, %rs254}, %r198;
	mov.b32 	{%rs251, %rs252}, %r197;
	mov.b32 	{%rs249, %rs250}, %r196;
	mov.b32 	{%rs247, %rs248}, %r195;
	// begin inline asm
	{  cvt.f32.f16 %f1374, %rs247;}

	// end inline asm
	// begin inline asm
	{  cvt.f32.f16 %f1375, %rs248;}

	// end inline asm
	// begin inline asm
	{  cvt.f32.f16 %f1376, %rs249;}

	// end inline asm
	// begin inline asm
	{  cvt.f32.f16 %f1377, %rs250;}

	// end inline asm
	// begin inline asm
	{  cvt.f32.f16 %f1378, %rs251;}

	// end inline asm
	// begin inline asm
	{  cvt.f32.f16 %f1379, %rs252;}

	// end inline asm
	// begin inline asm
	{  cvt.f32.f16 %f1380, %rs253;}

	// end inline asm
	// begin inline asm
	{  cvt.f32.f16 %f1381, %rs254;}

	// end inline asm
	fma.rn.f32 	%f1861, %f1366, %f1374, %f1861;
	fma.rn.f32 	%f1860, %f1366, %f1375, %f1860;
	fma.rn.f32 	%f1859, %f1366, %f1376, %f1859;
	fma.rn.f32 	%f1858, %f1366, %f1377, %f1858;
	fma.rn.f32 	%f1857, %f1366, %f1378, %f1857;
	fma.rn.f32 	%f1856, %f1366, %f1379, %f1856;
	fma.rn.f32 	%f1855, %f1366, %f1380, %f1855;
	fma.rn.f32 	%f1854, %f1366, %f1381, %f1854;
	fma.rn.f32 	%f1853, %f1367, %f1374, %f1853;
	fma.rn.f32 	%f1852, %f1367, %f1375, %f1852;
	fma.rn.f32 	%f1851, %f1367, %f1376, %f1851;
	fma.rn.f32 	%f1850, %f1367, %f1377, %f1850;
	fma.rn.f32 	%f1849, %f1367, %f1378, %f1849;
	fma.rn.f32 	%f1848, %f1367, %f1379, %f1848;
	fma.rn.f32 	%f1847, %f1367, %f1380, %f1847;
	fma.rn.f32 	%f1846, %f1367, %f1381, %f1846;
	fma.rn.f32 	%f1845, %f1368, %f1374, %f1845;
	fma.rn.f32 	%f1844, %f1368, %f1375, %f1844;
	fma.rn.f32 	%f1843, %f1368, %f1376, %f1843;
	fma.rn.f32 	%f1842, %f1368, %f1377, %f1842;
	fma.rn.f32 	%f1841, %f1368, %f1378, %f1841;
	fma.rn.f32 	%f1840, %f1368, %f1379, %f1840;
	fma.rn.f32 	%f1839, %f1368, %f1380, %f1839;
	fma.rn.f32 	%f1838, %f1368, %f1381, %f1838;
	fma.rn.f32 	%f1837, %f1369, %f1374, %f1837;
	fma.rn.f32 	%f1836, %f1369, %f1375, %f1836;
	fma.rn.f32 	%f1835, %f1369, %f1376, %f1835;
	fma.rn.f32 	%f1834, %f1369, %f1377, %f1834;
	fma.rn.f32 	%f1833, %f1369, %f1378, %f1833;
	fma.rn.f32 	%f1832, %f1369, %f1379, %f1832;
	fma.rn.f32 	%f1831, %f1369, %f1380, %f1831;
	fma.rn.f32 	%f1830, %f1369, %f1381, %f1830;
	fma.rn.f32 	%f1829, %f1370, %f1374, %f1829;
	fma.rn.f32 	%f1828, %f1370, %f1375, %f1828;
	fma.rn.f32 	%f1827, %f1370, %f1376, %f1827;
	fma.rn.f32 	%f1826, %f1370, %f1377, %f1826;
	fma.rn.f32 	%f1825, %f1370, %f1378, %f1825;
	fma.rn.f32 	%f1824, %f1370, %f1379, %f1824;
	fma.rn.f32 	%f1823, %f1370, %f1380, %f1823;
	fma.rn.f32 	%f1822, %f1370, %f1381, %f1822;
	fma.rn.f32 	%f1821, %f1371, %f1374, %f1821;
	fma.rn.f32 	%f1820, %f1371, %f1375, %f1820;
	fma.rn.f32 	%f1819, %f1371, %f1376, %f1819;
	fma.rn.f32 	%f1818, %f1371, %f1377, %f1818;
	fma.rn.f32 	%f1817, %f1371, %f1378, %f1817;
	fma.rn.f32 	%f1816, %f1371, %f1379, %f1816;
	fma.rn.f32 	%f1815, %f1371, %f1380, %f1815;
	fma.rn.f32 	%f1814, %f1371, %f1381, %f1814;
	fma.rn.f32 	%f1813, %f1372, %f1374, %f1813;
	fma.rn.f32 	%f1812, %f1372, %f1375, %f1812;
	fma.rn.f32 	%f1811, %f1372, %f1376, %f1811;
	fma.rn.f32 	%f1810, %f1372, %f1377, %f1810;
	fma.rn.f32 	%f1809, %f1372, %f1378, %f1809;
	fma.rn.f32 	%f1808, %f1372, %f1379, %f1808;
	fma.rn.f32 	%f1807, %f1372, %f1380, %f1807;
	fma.rn.f32 	%f1806, %f1372, %f1381, %f1806;
	fma.rn.f32 	%f1805, %f1373, %f1374, %f1805;
	fma.rn.f32 	%f1804, %f1373, %f1375, %f1804;
	fma.rn.f32 	%f1803, %f1373, %f1376, %f1803;
	fma.rn.f32 	%f1802, %f1373, %f1377, %f1802;
	fma.rn.f32 	%f1801, %f1373, %f1378, %f1801;
	fma.rn.f32 	%f1800, %f1373, %f1379, %f1800;
	fma.rn.f32 	%f1799, %f1373, %f1380, %f1799;
	fma.rn.f32 	%f1798, %f1373, %f1381, %f1798;
	setp.eq.s32 	%p52, %r311, 10;
	@%p52 bra 	$L__BB0_93;
	ld.shared.v4.b32 	{%r199, %r200, %r201, %r202}, [%r23+1280];
	mov.b32 	{%rs261, %rs262}, %r202;
	mov.b32 	{%rs259, %rs260}, %r201;
	mov.b32 	{%rs257, %rs258}, %r200;
	mov.b32 	{%rs255, %rs256}, %r199;
	// begin inline asm
	{  cvt.f32.f16 %f1382, %rs255;}

	// end inline asm
	// begin inline asm
	{  cvt.f32.f16 %f1383, %rs256;}

	// end inline asm
	// begin inline asm
	{  cvt.f32.f16 %f1384, %rs257;}

	// end inline asm
	// begin inline asm
	{  cvt.f32.f16 %f1385, %rs258;}

	// end inline asm
	// begin inline asm
	{  cvt.f32.f16 %f1386, %rs259;}

	// end inline asm
	// begin inline asm
	{  cvt.f32.f16 %f1387, %rs260;}

	// end inline asm
	// begin inline asm
	{  cvt.f32.f16 %f1388, %rs261;}

	// end inline asm
	// begin inline asm
	{  cvt.f32.f16 %f1389, %rs262;}

	// end inline asm
	ld.shared.v4.b32 	{%r203, %r204, %r205, %r206}, [%r24+1280];
	mov.b32 	{%rs269, %rs270}, %r206;
	mov.b32 	{%rs267, %rs268}, %r205;
	mov.b32 	{%rs265, %rs266}, %r204;
	mov.b32 	{%rs263, %rs264}, %r203;
	// begin inline asm
	{  cvt.f32.f16 %f1390, %rs263;}

	// end inline asm
	// begin inline asm
	{  cvt.f32.f16 %f1391, %rs264;}

	// end inline asm
	// begin inline asm
	{  cvt.f32.f16 %f1392, %rs265;}

	// end inline asm
	// begin inline asm
	{  cvt.f32.f16 %f1393, %rs266;}

	// end inline asm
	// begin inline asm
	{  cvt.f32.f16 %f1394, %rs267;}

	// end inline asm
	// begin inline asm
	{  cvt.f32.f16 %f1395, %rs268;}

	// end inline asm
	// begin inline asm
	{  cvt.f32.f16 %f1396, %rs269;}

	// end inline asm
	// begin inline asm
	{  cvt.f32.f16 %f1397, %rs270;}

	// end inline asm
	fma.rn.f32 	%f1861, %f1382, %f1390, %f1861;
	fma.rn.f32 	%f1860, %f1382, %f1391, %f1860;
	fma.rn.f32 	%f1859, %f1382, %f1392, %f1859;
	fma.rn.f32 	%f1858, %f1382, %f1393, %f1858;
	fma.rn.f32 	%f1857, %f1382, %f1394, %f1857;
	fma.rn.f32 	%f1856, %f1382, %f1395, %f1856;
	fma.rn.f32 	%f1855, %f1382, %f1396, %f1855;
	fma.rn.f32 	%f1854, %f1382, %f1397, %f1854;
	fma.rn.f32 	%f1853, %f1383, %f1390, %f1853;
	fma.rn.f32 	%f1852, %f1383, %f1391, %f1852;
	fma.rn.f32 	%f1851, %f1383, %f1392, %f1851;
	fma.rn.f32 	%f1850, %f1383, %f1393, %f1850;
	fma.rn.f32 	%f1849, %f1383, %f1394, %f1849;
	fma.rn.f32 	%f1848, %f1383, %f1395, %f1848;
	fma.rn.f32 	%f1847, %f1383, %f1396, %f1847;
	fma.rn.f32 	%f1846, %f1383, %f1397, %f1846;
	fma.rn.f32 	%f1845, %f1384, %f1390, %f1845;
	fma.rn.f32 	%f1844, %f1384, %f1391, %f1844;
	fma.rn.f32 	%f1843, %f1384, %f1392, %f1843;
	fma.rn.f32 	%f1842, %f1384, %f1393, %f1842;
	fma.rn.f32 	%f1841, %f1384, %f1394, %f1841;
	fma.rn.f32 	%f1840, %f1384, %f1395, %f1840;
	fma.rn.f32 	%f1839, %f1384, %f1396, %f1839;
	fma.rn.f32 	%f1838, %f1384, %f1397, %f1838;
	fma.rn.f32 	%f1837, %f1385, %f1390, %f1837;
	fma.rn.f32 	%f1836, %f1385, %f1391, %f1836;
	fma.rn.f32 	%f1835, %f1385, %f1392, %f1835;
	fma.rn.f32 	%f1834, %f1385, %f1393, %f1834;
	fma.rn.f32 	%f1833, %f1385, %f1394, %f1833;
	fma.rn.f32 	%f1832, %f1385, %f1395, %f1832;
	fma.rn.f32 	%f1831, %f1385, %f1396, %f1831;
	fma.rn.f32 	%f1830, %f1385, %f1397, %f1830;
	fma.rn.f32 	%f1829, %f1386, %f1390, %f1829;
	fma.rn.f32 	%f1828, %f1386, %f1391, %f1828;
	fma.rn.f32 	%f1827, %f1386, %f1392, %f1827;
	fma.rn.f32 	%f1826, %f1386, %f1393, %f1826;
	fma.rn.f32 	%f1825, %f1386, %f1394, %f1825;
	fma.rn.f32 	%f1824, %f1386, %f1395, %f1824;
	fma.rn.f32 	%f1823, %f1386, %f1396, %f1823;
	fma.rn.f32 	%f1822, %f1386, %f1397, %f1822;
	fma.rn.f32 	%f1821, %f1387, %f1390, %f1821;
	fma.rn.f32 	%f1820, %f1387, %f1391, %f1820;
	fma.rn.f32 	%f1819, %f1387, %f1392, %f1819;
	fma.rn.f32 	%f1818, %f1387, %f1393, %f1818;
	fma.rn.f32 	%f1817, %f1387, %f1394, %f1817;
	fma.rn.f32 	%f1816, %f1387, %f1395, %f1816;
	fma.rn.f32 	%f1815, %f1387, %f1396, %f1815;
	fma.rn.f32 	%f1814, %f1387, %f1397, %f1814;
	fma.rn.f32 	%f1813, %f1388, %f1390, %f1813;
	fma.rn.f32 	%f1812, %f1388, %f1391, %f1812;
	fma.rn.f32 	%f1811, %f1388, %f1392, %f1811;
	fma.rn.f32 	%f1810, %f1388, %f1393, %f1810;
	fma.rn.f32 	%f1809, %f1388, %f1394, %f1809;
	fma.rn.f32 	%f1808, %f1388, %f1395, %f1808;
	fma.rn.f32 	%f1807, %f1388, %f1396, %f1807;
	fma.rn.f32 	%f1806, %f1388, %f1397, %f1806;
	fma.rn.f32 	%f1805, %f1389, %f1390, %f1805;
	fma.rn.f32 	%f1804, %f1389, %f1391, %f1804;
	fma.rn.f32 	%f1803, %f1389, %f1392, %f1803;
	fma.rn.f32 	%f1802, %f1389, %f1393, %f1802;
	fma.rn.f32 	%f1801, %f1389, %f1394, %f1801;
	fma.rn.f32 	%f1800, %f1389, %f1395, %f1800;
	fma.rn.f32 	%f1799, %f1389, %f1396, %f1799;
	fma.rn.f32 	%f1798, %f1389, %f1397, %f1798;
	setp.eq.s32 	%p53, %r311, 11;
	@%p53 bra 	$L__BB0_93;
	ld.shared.v4.b32 	{%r207, %r208, %r209, %r210}, [%r23+1408];
	mov.b32 	{%rs277, %rs278}, %r210;
	mov.b32 	{%rs275, %rs276}, %r209;
	mov.b32 	{%rs273, %rs274}, %r208;
	mov.b32 	{%rs271, %rs272}, %r207;
	// begin inline asm
	{  cvt.f32.f16 %f1398, %rs271;}

	// end inline asm
	// begin inline asm
	{  cvt.f32.f16 %f1399, %rs272;}

	// end inline asm
	// begin inline asm
	{  cvt.f32.f16 %f1400, %rs273;}

	// end inline asm
	// begin inline asm
	{  cvt.f32.f16 %f1401, %rs274;}

	// end inline asm
	// begin inline asm
	{  cvt.f32.f16 %f1402, %rs275;}

	// end inline asm
	// begin inline asm
	{  cvt.f32.f16 %f1403, %rs276;}

	// end inline asm
	// begin inline asm
	{  cvt.f32.f16 %f1404, %rs277;}

	// end inline asm
	// begin inline asm
	{  cvt.f32.f16 %f1405, %rs278;}

	// end inline asm
	ld.shared.v4.b32 	{%r211, %r212, %r213, %r214}, [%r24+1408];
	mov.b32 	{%rs285, %rs286}, %r214;
	mov.b32 	{%rs283, %rs284}, %r213;
	mov.b32 	{%rs281, %rs282}, %r212;
	mov.b32 	{%rs279, %rs280}, %r211;
	// begin inline asm
	{  cvt.f32.f16 %f1406, %rs279;}

	// end inline asm
	// begin inline asm
	{  cvt.f32.f16 %f1407, %rs280;}

	// end inline asm
	// begin inline asm
	{  cvt.f32.f16 %f1408, %rs281;}

	// end inline asm
	// begin inline asm
	{  cvt.f32.f16 %f1409, %rs282;}

	// end inline asm
	// begin inline asm
	{  cvt.f32.f16 %f1410, %rs283;}

	// end inline asm
	// begin inline asm
	{  cvt.f32.f16 %f1411, %rs284;}

	// end inline asm
	// begin inline asm
	{  cvt.f32.f16 %f1412, %rs285;}

	// end inline asm
	// begin inline asm
	{  cvt.f32.f16 %f1413, %rs286;}

	// end inline asm
	fma.rn.f32 	%f1861, %f1398, %f1406, %f1861;
	fma.rn.f32 	%f1860, %f1398, %f1407, %f1860;
	fma.rn.f32 	%f1859, %f1398, %f1408, %f1859;
	fma.rn.f32 	%f1858, %f1398, %f1409, %f1858;
	fma.rn.f32 	%f1857, %f1398, %f1410, %f1857;
	fma.rn.f32 	%f1856, %f1398, %f1411, %f1856;
	fma.rn.f32 	%f1855, %f1398, %f1412, %f1855;
	fma.rn.f32 	%f1854, %f1398, %f1413, %f1854;
	fma.rn.f32 	%f1853, %f1399, %f1406, %f1853;
	fma.rn.f32 	%f1852, %f1399, %f1407, %f1852;
	fma.rn.f32 	%f1851, %f1399, %f1408, %f1851;
	fma.rn.f32 	%f1850, %f1399, %f1409, %f1850;
	fma.rn.f32 	%f1849, %f1399, %f1410, %f1849;
	fma.rn.f32 	%f1848, %f1399, %f1411, %f1848;
	fma.rn.f32 	%f1847, %f1399, %f1412, %f1847;
	fma.rn.f32 	%f1846, %f1399, %f1413, %f1846;
	fma.rn.f32 	%f1845, %f1400, %f1406, %f1845;
	fma.rn.f32 	%f1844, %f1400, %f1407, %f1844;
	fma.rn.f32 	%f1843, %f1400, %f1408, %f1843;
	fma.rn.f32 	%f1842, %f1400, %f1409, %f1842;
	fma.rn.f32 	%f1841, %f1400, %f1410, %f1841;
	fma.rn.f32 	%f1840, %f1400, %f1411, %f1840;
	fma.rn.f32 	%f1839, %f1400, %f1412, %f1839;
	fma.rn.f32 	%f1838, %f1400, %f1413, %f1838;
	fma.rn.f32 	%f1837, %f1401, %f1406, %f1837;
	fma.rn.f32 	%f1836, %f1401, %f1407, %f1836;
	fma.rn.f32 	%f1835, %f1401, %f1408, %f1835;
	fma.rn.f32 	%f1834, %f1401, %f1409, %f1834;
	fma.rn.f32 	%f1833, %f1401, %f1410, %f1833;
	fma.rn.f32 	%f1832, %f1401, %f1411, %f1832;
	fma.rn.f32 	%f1831, %f1401, %f1412, %f1831;
	fma.rn.f32 	%f1830, %f1401, %f1413, %f1830;
	fma.rn.f32 	%f1829, %f1402, %f1406, %f1829;
	fma.rn.f32 	%f1828, %f1402, %f1407, %f1828;
	fma.rn.f32 	%f1827, %f1402, %f1408, %f1827;
	fma.rn.f32 	%f1826, %f1402, %f1409, %f1826;
	fma.rn.f32 	%f1825, %f1402, %f1410, %f1825;
	fma.rn.f32 	%f1824, %f1402, %f1411, %f1824;
	fma.rn.f32 	%f1823, %f1402, %f1412, %f1823;
	fma.rn.f32 	%f1822, %f1402, %f1413, %f1822;
	fma.rn.f32 	%f1821, %f1403, %f1406, %f1821;
	fma.rn.f32 	%f1820, %f1403, %f1407, %f1820;
	fma.rn.f32 	%f1819, %f1403, %f1408, %f1819;
	fma.rn.f32 	%f1818, %f1403, %f1409, %f1818;
	fma.rn.f32 	%f1817, %f1403, %f1410, %f1817;
	fma.rn.f32 	%f1816, %f1403, %f1411, %f1816;
	fma.rn.f32 	%f1815, %f1403, %f1412, %f1815;
	fma.rn.f32 	%f1814, %f1403, %f1413, %f1814;
	fma.rn.f32 	%f1813, %f1404, %f1406, %f1813;
	fma.rn.f32 	%f1812, %f1404, %f1407, %f1812;
	fma.rn.f32 	%f1811, %f1404, %f1408, %f1811;
	fma.rn.f32 	%f1810, %f1404, %f1409, %f1810;
	fma.rn.f32 	%f1809, %f1404, %f1410, %f1809;
	fma.rn.f32 	%f1808, %f1404, %f1411, %f1808;
	fma.rn.f32 	%f1807, %f1404, %f1412, %f1807;
	fma.rn.f32 	%f1806, %f1404, %f1413, %f1806;
	fma.rn.f32 	%f1805, %f1405, %f1406, %f1805;
	fma.rn.f32 	%f1804, %f1405, %f1407, %f1804;
	fma.rn.f32 	%f1803, %f1405, %f1408, %f1803;
	fma.rn.f32 	%f1802, %f1405, %f1409, %f1802;
	fma.rn.f32 	%f1801, %f1405, %f1410, %f1801;
	fma.rn.f32 	%f1800, %f1405, %f1411, %f1800;
	fma.rn.f32 	%f1799, %f1405, %f1412, %f1799;
	fma.rn.f32 	%f1798, %f1405, %f1413, %f1798;
	setp.eq.s32 	%p54, %r311, 12;
	@%p54 bra 	$L__BB0_93;
	ld.shared.v4.b32 	{%r215, %r216, %r217, %r218}, [%r23+1536];
	mov.b32 	{%rs293, %rs294}, %r218;
	mov.b32 	{%rs291, %rs292}, %r217;
	mov.b32 	{%rs289, %rs290}, %r216;
	mov.b32 	{%rs287, %rs288}, %r215;
	// begin inline asm
	{  cvt.f32.f16 %f1414, %rs287;}

	// end inline asm
	// begin inline asm
	{  cvt.f32.f16 %f1415, %rs288;}

	// end inline asm
	// begin inline asm
	{  cvt.f32.f16 %f1416, %rs289;}

	// end inline asm
	// begin inline asm
	{  cvt.f32.f16 %f1417, %rs290;}

	// end inline asm
	// begin inline asm
	{  cvt.f32.f16 %f1418, %rs291;}

	// end inline asm
	// begin inline asm
	{  cvt.f32.f16 %f1419, %rs292;}

	// end inline asm
	// begin inline asm
	{  cvt.f32.f16 %f1420, %rs293;}

	// end inline asm
	// begin inline asm
	{  cvt.f32.f16 %f1421, %rs294;}

	// end inline asm
	ld.shared.v4.b32 	{%r219, %r220, %r221, %r222}, [%r24+1536];
	mov.b32 	{%rs301, %rs302}, %r222;
	mov.b32 	{%rs299, %rs300}, %r221;
	mov.b32 	{%rs297, %rs298}, %r220;
	mov.b32 	{%rs295, %rs296}, %r219;
	// begin inline asm
	{  cvt.f32.f16 %f1422, %rs295;}

	// end inline asm
	// begin inline asm
	{  cvt.f32.f16 %f1423, %rs296;}

	// end inline asm
	// begin inline asm
	{  cvt.f32.f16 %f1424, %rs297;}

	// end inline asm
	// begin inline asm
	{  cvt.f32.f16 %f1425, %rs298;}

	// end inline asm
	// begin inline asm
	{  cvt.f32.f16 %f1426, %rs299;}

	// end inline asm
	// begin inline asm
	{  cvt.f32.f16 %f1427, %rs300;}

	// end inline asm
	// begin inline asm
	{  cvt.f32.f16 %f1428, %rs301;}

	// end inline asm
	// begin inline asm
	{  cvt.f32.f16 %f1429, %rs302;}

	// end inline asm
	fma.rn.f32 	%f1861, %f1414, %f1422, %f1861;
	fma.rn.f32 	%f1860, %f1414, %f1423, %f1860;
	fma.rn.f32 	%f1859, %f1414, %f1424, %f1859;
	fma.rn.f32 	%f1858, %f1414, %f1425, %f1858;
	fma.rn.f32 	%f1857, %f1414, %f1426, %f1857;
	fma.rn.f32 	%f1856, %f1414, %f1427, %f1856;
	fma.rn.f32 	%f1855, %f1414, %f1428, %f1855;
	fma.rn.f32 	%f1854, %f1414, %f1429, %f1854;
	fma.rn.f32 	%f1853, %f1415, %f1422, %f1853;
	fma.rn.f32 	%f1852, %f1415, %f1423, %f1852;
	fma.rn.f32 	%f1851, %f1415, %f1424, %f1851;
	fma.rn.f32 	%f1850, %f1415, %f1425, %f1850;
	fma.rn.f32 	%f1849, %f1415, %f1426, %f1849;
	fma.rn.f32 	%f1848, %f1415, %f1427, %f1848;
	fma.rn.f32 	%f1847, %f1415, %f1428, %f1847;
	fma.rn.f32 	%f1846, %f1415, %f1429, %f1846;
	fma.rn.f32 	%f1845, %f1416, %f1422, %f1845;
	fma.rn.f32 	%f1844, %f1416, %f1423, %f1844;
	fma.rn.f32 	%f1843, %f1416, %f1424, %f1843;
	fma.rn.f32 	%f1842, %f1416, %f1425, %f1842;
	fma.rn.f32 	%f1841, %f1416, %f1426, %f1841;
	fma.rn.f32 	%f1840, %f1416, %f1427, %f1840;
	fma.rn.f32 	%f1839, %f1416, %f1428, %f1839;
	fma.rn.f32 	%f1838, %f1416, %f1429, %f1838;
	fma.rn.f32 	%f1837, %f1417, %f1422, %f1837;
	fma.rn.f32 	%f1836, %f1417, %f1423, %f1836;
	fma.rn.f32 	%f1835, %f1417, %f1424, %f1835;
	fma.rn.f32 	%f1834, %f1417, %f1425, %f1834;
	fma.rn.f32 	%f1833, %f1417, %f1426, %f1833;
	fma.rn.f32 	%f1832, %f1417, %f1427, %f1832;
	fma.rn.f32 	%f1831, %f1417, %f1428, %f1831;
	fma.rn.f32 	%f1830, %f1417, %f1429, %f1830;
	fma.rn.f32 	%f1829, %f1418, %f1422, %f1829;
	fma.rn.f32 	%f1828, %f1418, %f1423, %f1828;
	fma.rn.f32 	%f1827, %f1418, %f1424, %f1827;
	fma.rn.f32 	%f1826, %f1418, %f1425, %f1826;
	fma.rn.f32 	%f1825, %f1418, %f1426, %f1825;
	fma.rn.f32 	%f1824, %f1418, %f1427, %f1824;
	fma.rn.f32 	%f1823, %f1418, %f1428, %f1823;
	fma.rn.f32 	%f1822, %f1418, %f1429, %f1822;
	fma.rn.f32 	%f1821, %f1419, %f1422, %f1821;
	fma.rn.f32 	%f1820, %f1419, %f1423, %f1820;
	fma.rn.f32 	%f1819, %f1419, %f1424, %f1819;
	fma.rn.f32 	%f1818, %f1419, %f1425, %f1818;
	fma.rn.f32 	%f1817, %f1419, %f1426, %f1817;
	fma.rn.f32 	%f1816, %f1419, %f1427, %f1816;
	fma.rn.f32 	%f1815, %f1419, %f1428, %f1815;
	fma.rn.f32 	%f1814, %f1419, %f1429, %f1814;
	fma.rn.f32 	%f1813, %f1420, %f1422, %f1813;
	fma.rn.f32 	%f1812, %f1420, %f1423, %f1812;
	fma.rn.f32 	%f1811, %f1420, %f1424, %f1811;
	fma.rn.f32 	%f1810, %f1420, %f1425, %f1810;
	fma.rn.f32 	%f1809, %f1420, %f1426, %f1809;
	fma.rn.f32 	%f1808, %f1420, %f1427, %f1808;
	fma.rn.f32 	%f1807, %f1420, %f1428, %f1807;
	fma.rn.f32 	%f1806, %f1420, %f1429, %f1806;
	fma.rn.f32 	%f1805, %f1421, %f1422, %f1805;
	fma.rn.f32 	%f1804, %f1421, %f1423, %f1804;
	fma.rn.f32 	%f1803, %f1421, %f1424, %f1803;
	fma.rn.f32 	%f1802, %f1421, %f1425, %f1802;
	fma.rn.f32 	%f1801, %f1421, %f1426, %f1801;
	fma.rn.f32 	%f1800, %f1421, %f1427, %f1800;
	fma.rn.f32 	%f1799, %f1421, %f1428, %f1799;
	fma.rn.f32 	%f1798, %f1421, %f1429, %f1798;
	setp.eq.s32 	%p55, %r311, 13;
	@%p55 bra 	$L__BB0_93;
	ld.shared.v4.b32 	{%r223, %r224, %r225, %r226}, [%r23+1664];
	mov.b32 	{%rs309, %rs310}, %r226;
	mov.b32 	{%rs307, %rs308}, %r225;
	mov.b32 	{%rs305, %rs306}, %r224;
	mov.b32 	{%rs303, %rs304}, %r223;
	// begin inline asm
	{  cvt.f32.f16 %f1430, %rs303;}

	// end inline asm
	// begin inline asm
	{  cvt.f32.f16 %f1431, %rs304;}

	// end inline asm
	// begin inline asm
	{  cvt.f32.f16 %f1432, %rs305;}

	// end inline asm
	// begin inline asm
	{  cvt.f32.f16 %f1433, %rs306;}

	// end inline asm
	// begin inline asm
	{  cvt.f32.f16 %f1434, %rs307;}

	// end inline asm
	// begin inline asm
	{  cvt.f32.f16 %f1435, %rs308;}

	// end inline asm
	// begin inline asm
	{  cvt.f32.f16 %f1436, %rs309;}

	// end inline asm
	// begin inline asm
	{  cvt.f32.f16 %f1437, %rs310;}

	// end inline asm
	ld.shared.v4.b32 	{%r227, %r228, %r229, %r230}, [%r24+1664];
	mov.b32 	{%rs317, %rs318}, %r230;
	mov.b32 	{%rs315, %rs316}, %r229;
	mov.b32 	{%rs313, %rs314}, %r228;
	mov.b32 	{%rs311, %rs312}, %r227;
	// begin inline asm
	{  cvt.f32.f16 %f1438, %rs311;}

	// end inline asm
	// begin inline asm
	{  cvt.f32.f16 %f1439, %rs312;}

	// end inline asm
	// begin inline asm
	{  cvt.f32.f16 %f1440, %rs313;}

	// end inline asm
	// begin inline asm
	{  cvt.f32.f16 %f1441, %rs314;}

	// end inline asm
	// begin inline asm
	{  cvt.f32.f16 %f1442, %rs315;}

	// end inline asm
	// begin inline asm
	{  cvt.f32.f16 %f1443, %rs316;}

	// end inline asm
	// begin inline asm
	{  cvt.f32.f16 %f1444, %rs317;}

	// end inline asm
	// begin inline asm
	{  cvt.f32.f16 %f1445, %rs318;}

	// end inline asm
	fma.rn.f32 	%f1861, %f1430, %f1438, %f1861;
	fma.rn.f32 	%f1860, %f1430, %f1439, %f1860;
	fma.rn.f32 	%f1859, %f1430, %f1440, %f1859;
	fma.rn.f32 	%f1858, %f1430, %f1441, %f1858;
	fma.rn.f32 	%f1857, %f1430, %f1442, %f1857;
	fma.rn.f32 	%f1856, %f1430, %f1443, %f1856;
	fma.rn.f32 	%f1855, %f1430, %f1444, %f1855;
	fma.rn.f32 	%f1854, %f1430, %f1445, %f1854;
	fma.rn.f32 	%f1853, %f1431, %f1438, %f1853;
	fma.rn.f32 	%f1852, %f1431, %f1439, %f1852;
	fma.rn.f32 	%f1851, %f1431, %f1440, %f1851;
	fma.rn.f32 	%f1850, %f1431, %f1441, %f1850;
	fma.rn.f32 	%f1849, %f1431, %f1442, %f1849;
	fma.rn.f32 	%f1848, %f1431, %f1443, %f1848;
	fma.rn.f32 	%f1847, %f1431, %f1444, %f1847;
	fma.rn.f32 	%f1846, %f1431, %f1445, %f1846;
	fma.rn.f32 	%f1845, %f1432, %f1438, %f1845;
	fma.rn.f32 	%f1844, %f1432, %f1439, %f1844;
	fma.rn.f32 	%f1843, %f1432, %f1440, %f1843;
	fma.rn.f32 	%f1842, %f1432, %f1441, %f1842;
	fma.rn.f32 	%f1841, %f1432, %f1442, %f1841;
	fma.rn.f32 	%f1840, %f1432, %f1443, %f1840;
	fma.rn.f32 	%f1839, %f1432, %f1444, %f1839;
	fma.rn.f32 	%f1838, %f1432, %f1445, %f1838;
	fma.rn.f32 	%f1837, %f1433, %f1438, %f1837;
	fma.rn.f32 	%f1836, %f1433, %f1439, %f1836;
	fma.rn.f32 	%f1835, %f1433, %f1440, %f1835;
	fma.rn.f32 	%f1834, %f1433, %f1441, %f1834;
	fma.rn.f32 	%f1833, %f1433, %f1442, %f1833;
	fma.rn.f32 	%f1832, %f1433, %f1443, %f1832;
	fma.rn.f32 	%f1831, %f1433, %f1444, %f1831;
	fma.rn.f32 	%f1830, %f1433, %f1445, %f1830;
	fma.rn.f32 	%f1829, %f1434, %f1438, %f1829;
	fma.rn.f32 	%f1828, %f1434, %f1439, %f1828;
	fma.rn.f32 	%f1827, %f1434, %f1440, %f1827;
	fma.rn.f32 	%f1826, %f1434, %f1441, %f1826;
	fma.rn.f32 	%f1825, %f1434, %f1442, %f1825;
	fma.rn.f32 	%f1824, %f1434, %f1443, %f1824;
	fma.rn.f32 	%f1823, %f1434, %f1444, %f1823;
	fma.rn.f32 	%f1822, %f1434, %f1445, %f1822;
	fma.rn.f32 	%f1821, %f1435, %f1438, %f1821;
	fma.rn.f32 	%f1820, %f1435, %f1439, %f1820;
	fma.rn.f32 	%f1819, %f1435, %f1440, %f1819;
	fma.rn.f32 	%f1818, %f1435, %f1441, %f1818;
	fma.rn.f32 	%f1817, %f1435, %f1442, %f1817;
	fma.rn.f32 	%f1816, %f1435, %f1443, %f1816;
	fma.rn.f32 	%f1815, %f1435, %f1444, %f1815;
	fma.rn.f32 	%f1814, %f1435, %f1445, %f1814;
	fma.rn.f32 	%f1813, %f1436, %f1438, %f1813;
	fma.rn.f32 	%f1812, %f1436, %f1439, %f1812;
	fma.rn.f32 	%f1811, %f1436, %f1440, %f1811;
	fma.rn.f32 	%f1810, %f1436, %f1441, %f1810;
	fma.rn.f32 	%f1809, %f1436, %f1442, %f1809;
	fma.rn.f32 	%f1808, %f1436, %f1443, %f1808;
	fma.rn.f32 	%f1807, %f1436, %f1444, %f1807;
	fma.rn.f32 	%f1806, %f1436, %f1445, %f1806;
	fma.rn.f32 	%f1805, %f1437, %f1438, %f1805;
	fma.rn.f32 	%f1804, %f1437, %f1439, %f1804;
	fma.rn.f32 	%f1803, %f1437, %f1440, %f1803;
	fma.rn.f32 	%f1802, %f1437, %f1441, %f1802;
	fma.rn.f32 	%f1801, %f1437, %f1442, %f1801;
	fma.rn.f32 	%f1800, %f1437, %f1443, %f1800;
	fma.rn.f32 	%f1799, %f1437, %f1444, %f1799;
	fma.rn.f32 	%f1798, %f1437, %f1445, %f1798;
	setp.eq.s32 	%p56, %r311, 14;
	@%p56 bra 	$L__BB0_93;
	ld.shared.v4.b32 	{%r231, %r232, %r233, %r234}, [%r23+1792];
	mov.b32 	{%rs325, %rs326}, %r234;
	mov.b32 	{%rs323, %rs324}, %r233;
	mov.b32 	{%rs321, %rs322}, %r232;
	mov.b32 	{%rs319, %rs320}, %r231;
	// begin inline asm
	{  cvt.f32.f16 %f1446, %rs319;}

	// end inline asm
	// begin inline asm
	{  cvt.f32.f16 %f1447, %rs320;}

	// end inline asm
	// begin inline asm
	{  cvt.f32.f16 %f1448, %rs321;}

	// end inline asm
	// begin inline asm
	{  cvt.f32.f16 %f1449, %rs322;}

	// end inline asm
	// begin inline asm
	{  cvt.f32.f16 %f1450, %rs323;}

	// end inline asm
	// begin inline asm
	{  cvt.f32.f16 %f1451, %rs324;}

	// end inline asm
	// begin inline asm
	{  cvt.f32.f16 %f1452, %rs325;}

	// end inline asm
	// begin inline asm
	{  cvt.f32.f16 %f1453, %rs326;}

	// end inline asm
	ld.shared.v4.b32 	{%r235, %r236, %r237, %r238}, [%r24+1792];
	mov.b32 	{%rs333, %rs334}, %r238;
	mov.b32 	{%rs331, %rs332}, %r237;
	mov.b32 	{%rs329, %rs330}, %r236;
	mov.b32 	{%rs327, %rs328}, %r235;
	// begin inline asm
	{  cvt.f32.f16 %f1454, %rs327;}

	// end inline asm
	// begin inline asm
	{  cvt.f32.f16 %f1455, %rs328;}

	// end inline asm
	// begin inline asm
	{  cvt.f32.f16 %f1456, %rs329;}

	// end inline asm
	// begin inline asm
	{  cvt.f32.f16 %f1457, %rs330;}

	// end inline asm
	// begin inline asm
	{  cvt.f32.f16 %f1458, %rs331;}

	// end inline asm
	// begin inline asm
	{  cvt.f32.f16 %f1459, %rs332;}

	// end inline asm
	// begin inline asm
	{  cvt.f32.f16 %f1460, %rs333;}

	// end inline asm
	// begin inline asm
	{  cvt.f32.f16 %f1461, %rs334;}

	// end inline asm
	fma.rn.f32 	%f1861, %f1446, %f1454, %f1861;
	fma.rn.f32 	%f1860, %f1446, %f1455, %f1860;
	fma.rn.f32 	%f1859, %f1446, %f1456, %f1859;
	fma.rn.f32 	%f1858, %f1446, %f1457, %f1858;
	fma.rn.f32 	%f1857, %f1446, %f1458, %f1857;
	fma.rn.f32 	%f1856, %f1446, %f1459, %f1856;
	fma.rn.f32 	%f1855, %f1446, %f1460, %f1855;
	fma.rn.f32 	%f1854, %f1446, %f1461, %f1854;
	fma.rn.f32 	%f1853, %f1447, %f1454, %f1853;
	fma.rn.f32 	%f1852, %f1447, %f1455, %f1852;
	fma.rn.f32 	%f1851, %f1447, %f1456, %f1851;
	fma.rn.f32 	%f1850, %f1447, %f1457, %f1850;
	fma.rn.f32 	%f1849, %f1447, %f1458, %f1849;
	fma.rn.f32 	%f1848, %f1447, %f1459, %f1848;
	fma.rn.f32 	%f1847, %f1447, %f1460, %f1847;
	fma.rn.f32 	%f1846, %f1447, %f1461, %f1846;
	fma.rn.f32 	%f1845, %f1448, %f1454, %f1845;
	fma.rn.f32 	%f1844, %f1448, %f1455, %f1844;
	fma.rn.f32 	%f1843, %f1448, %f1456, %f1843;
	fma.rn.f32 	%f1842, %f1448, %f1457, %f1842;
	fma.rn.f32 	%f1841, %f1448, %f1458, %f1841;
	fma.rn.f32 	%f1840, %f1448, %f1459, %f1840;
	fma.rn.f32 	%f1839, %f1448, %f1460, %f1839;
	fma.rn.f32 	%f1838, %f1448, %f1461, %f1838;
	fma.rn.f32 	%f1837, %f1449, %f1454, %f1837;
	fma.rn.f32 	%f1836, %f1449, %f1455, %f1836;
	fma.rn.f32 	%f1835, %f1449, %f1456, %f1835;
	fma.rn.f32 	%f1834, %f1449, %f1457, %f1834;
	fma.rn.f32 	%f1833, %f1449, %f1458, %f1833;
	fma.rn.f32 	%f1832, %f1449, %f1459, %f1832;
	fma.rn.f32 	%f1831, %f1449, %f1460, %f1831;
	fma.rn.f32 	%f1830, %f1449, %f1461, %f1830;
	fma.rn.f32 	%f1829, %f1450, %f1454, %f1829;
	fma.rn.f32 	%f1828, %f1450, %f1455, %f1828;
	fma.rn.f32 	%f1827, %f1450, %f1456, %f1827;
	fma.rn.f32 	%f1826, %f1450, %f1457, %f1826;
	fma.rn.f32 	%f1825, %f1450, %f1458, %f1825;
	fma.rn.f32 	%f1824, %f1450, %f1459, %f1824;
	fma.rn.f32 	%f1823, %f1450, %f1460, %f1823;
	fma.rn.f32 	%f1822, %f1450, %f1461, %f1822;
	fma.rn.f32 	%f1821, %f1451, %f1454, %f1821;
	fma.rn.f32 	%f1820, %f1451, %f1455, %f1820;
	fma.rn.f32 	%f1819, %f1451, %f1456, %f1819;
	fma.rn.f32 	%f1818, %f1451, %f1457, %f1818;
	fma.rn.f32 	%f1817, %f1451, %f1458, %f1817;
	fma.rn.f32 	%f1816, %f1451, %f1459, %f1816;
	fma.rn.f32 	%f1815, %f1451, %f1460, %f1815;
	fma.rn.f32 	%f1814, %f1451, %f1461, %f1814;
	fma.rn.f32 	%f1813, %f1452, %f1454, %f1813;
	fma.rn.f32 	%f1812, %f1452, %f1455, %f1812;
	fma.rn.f32 	%f1811, %f1452, %f1456, %f1811;
	fma.rn.f32 	%f1810, %f1452, %f1457, %f1810;
	fma.rn.f32 	%f1809, %f1452, %f1458, %f1809;
	fma.rn.f32 	%f1808, %f1452, %f1459, %f1808;
	fma.rn.f32 	%f1807, %f1452, %f1460, %f1807;
	fma.rn.f32 	%f1806, %f1452, %f1461, %f1806;
	fma.rn.f32 	%f1805, %f1453, %f1454, %f1805;
	fma.rn.f32 	%f1804, %f1453, %f1455, %f1804;
	fma.rn.f32 	%f1803, %f1453, %f1456, %f1803;
	fma.rn.f32 	%f1802, %f1453, %f1457, %f1802;
	fma.rn.f32 	%f1801, %f1453, %f1458, %f1801;
	fma.rn.f32 	%f1800, %f1453, %f1459, %f1800;
	fma.rn.f32 	%f1799, %f1453, %f1460, %f1799;
	fma.rn.f32 	%f1798, %f1453, %f1461, %f1798;
	setp.eq.s32 	%p57, %r311, 15;
	@%p57 bra 	$L__BB0_93;
	ld.shared.v4.b32 	{%r239, %r240, %r241, %r242}, [%r23+1920];
	mov.b32 	{%rs341, %rs342}, %r242;
	mov.b32 	{%rs339, %rs340}, %r241;
	mov.b32 	{%rs337, %rs338}, %r240;
	mov.b32 	{%rs335, %rs336}, %r239;
	// begin inline asm
	{  cvt.f32.f16 %f1462, %rs335;}

	// end inline asm
	// begin inline asm
	{  cvt.f32.f16 %f1463, %rs336;}

	// end inline asm
	// begin inline asm
	{  cvt.f32.f16 %f1464, %rs337;}

	// end inline asm
	// begin inline asm
	{  cvt.f32.f16 %f1465, %rs338;}

	// end inline asm
	// begin inline asm
	{  cvt.f32.f16 %f1466, %rs339;}

	// end inline asm
	// begin inline asm
	{  cvt.f32.f16 %f1467, %rs340;}

	// end inline asm
	// begin inline asm
	{  cvt.f32.f16 %f1468, %rs341;}

	// end inline asm
	// begin inline asm
	{  cvt.f32.f16 %f1469, %rs342;}

	// end inline asm
	ld.shared.v4.b32 	{%r243, %r244, %r245, %r246}, [%r24+1920];
	mov.b32 	{%rs349, %rs350}, %r246;
	mov.b32 	{%rs347, %rs348}, %r245;
	mov.b32 	{%rs345, %rs346}, %r244;
	mov.b32 	{%rs343, %rs344}, %r243;
	// begin inline asm
	{  cvt.f32.f16 %f1470, %rs343;}

	// end inline asm
	// begin inline asm
	{  cvt.f32.f16 %f1471, %rs344;}

	// end inline asm
	// begin inline asm
	{  cvt.f32.f16 %f1472, %rs345;}

	// end inline asm
	// begin inline asm
	{  cvt.f32.f16 %f1473, %rs346;}

	// end inline asm
	// begin inline asm
	{  cvt.f32.f16 %f1474, %rs347;}

	// end inline asm
	// begin inline asm
	{  cvt.f32.f16 %f1475, %rs348;}

	// end inline asm
	// begin inline asm
	{  cvt.f32.f16 %f1476, %rs349;}

	// end inline asm
	// begin inline asm
	{  cvt.f32.f16 %f1477, %rs350;}

	// end inline asm
	fma.rn.f32 	%f1861, %f1462, %f1470, %f1861;
	fma.rn.f32 	%f1860, %f1462, %f1471, %f1860;
	fma.rn.f32 	%f1859, %f1462, %f1472, %f1859;
	fma.rn.f32 	%f1858, %f1462, %f1473, %f1858;
	fma.rn.f32 	%f1857, %f1462, %f1474, %f1857;
	fma.rn.f32 	%f1856, %f1462, %f1475, %f1856;
	fma.rn.f32 	%f1855, %f1462, %f1476, %f1855;
	fma.rn.f32 	%f1854, %f1462, %f1477, %f1854;
	fma.rn.f32 	%f1853, %f1463, %f1470, %f1853;
	fma.rn.f32 	%f1852, %f1463, %f1471, %f1852;
	fma.rn.f32 	%f1851, %f1463, %f1472, %f1851;
	fma.rn.f32 	%f1850, %f1463, %f1473, %f1850;
	fma.rn.f32 	%f1849, %f1463, %f1474, %f1849;
	fma.rn.f32 	%f1848, %f1463, %f1475, %f1848;
	fma.rn.f32 	%f1847, %f1463, %f1476, %f1847;
	fma.rn.f32 	%f1846, %f1463, %f1477, %f1846;
	fma.rn.f32 	%f1845, %f1464, %f1470, %f1845;
	fma.rn.f32 	%f1844, %f1464, %f1471, %f1844;
	fma.rn.f32 	%f1843, %f1464, %f1472, %f1843;
	fma.rn.f32 	%f1842, %f1464, %f1473, %f1842;
	fma.rn.f32 	%f1841, %f1464, %f1474, %f1841;
	fma.rn.f32 	%f1840, %f1464, %f1475, %f1840;
	fma.rn.f32 	%f1839, %f1464, %f1476, %f1839;
	fma.rn.f32 	%f1838, %f1464, %f1477, %f1838;
	fma.rn.f32 	%f1837, %f1465, %f1470, %f1837;
	fma.rn.f32 	%f1836, %f1465, %f1471, %f1836;
	fma.rn.f32 	%f1835, %f1465, %f1472, %f1835;
	fma.rn.f32 	%f1834, %f1465, %f1473, %f1834;
	fma.rn.f32 	%f1833, %f1465, %f1474, %f1833;
	fma.rn.f32 	%f1832, %f1465, %f1475, %f1832;
	fma.rn.f32 	%f1831, %f1465, %f1476, %f1831;
	fma.rn.f32 	%f1830, %f1465, %f1477, %f1830;
	fma.rn.f32 	%f1829, %f1466, %f1470, %f1829;
	fma.rn.f32 	%f1828, %f1466, %f1471, %f1828;
	fma.rn.f32 	%f1827, %f1466, %f1472, %f1827;
	fma.rn.f32 	%f1826, %f1466, %f1473, %f1826;
	fma.rn.f32 	%f1825, %f1466, %f1474, %f1825;
	fma.rn.f32 	%f1824, %f1466, %f1475, %f1824;
	fma.rn.f32 	%f1823, %f1466, %f1476, %f1823;
	fma.rn.f32 	%f1822, %f1466, %f1477, %f1822;
	fma.rn.f32 	%f1821, %f1467, %f1470, %f1821;
	fma.rn.f32 	%f1820, %f1467, %f1471, %f1820;
	fma.rn.f32 	%f1819, %f1467, %f1472, %f1819;
	fma.rn.f32 	%f1818, %f1467, %f1473, %f1818;
	fma.rn.f32 	%f1817, %f1467, %f1474, %f1817;
	fma.rn.f32 	%f1816, %f1467, %f1475, %f1816;
	fma.rn.f32 	%f1815, %f1467, %f1476, %f1815;
	fma.rn.f32 	%f1814, %f1467, %f1477, %f1814;
	fma.rn.f32 	%f1813, %f1468, %f1470, %f1813;
	fma.rn.f32 	%f1812, %f1468, %f1471, %f1812;
	fma.rn.f32 	%f1811, %f1468, %f1472, %f1811;
	fma.rn.f32 	%f1810, %f1468, %f1473, %f1810;
	fma.rn.f32 	%f1809, %f1468, %f1474, %f1809;
	fma.rn.f32 	%f1808, %f1468, %f1475, %f1808;
	fma.rn.f32 	%f1807, %f1468, %f1476, %f1807;
	fma.rn.f32 	%f1806, %f1468, %f1477, %f1806;
	fma.rn.f32 	%f1805, %f1469, %f1470, %f1805;
	fma.rn.f32 	%f1804, %f1469, %f1471, %f1804;
	fma.rn.f32 	%f1803, %f1469, %f1472, %f1803;
	fma.rn.f32 	%f1802, %f1469, %f1473, %f1802;
	fma.rn.f32 	%f1801, %f1469, %f1474, %f1801;
	fma.rn.f32 	%f1800, %f1469, %f1475, %f1800;
	fma.rn.f32 	%f1799, %f1469, %f1476, %f1799;
	fma.rn.f32 	%f1798, %f1469, %f1477, %f1798;
$L__BB0_93:
	bar.sync 	0;
	add.s64 	%rd137, %rd137, 32;
	add.s32 	%r312, %r312, 16;
	add.s32 	%r311, %r311, -16;
	setp.lt.s32 	%p58, %r312, %r44;
	@%p58 bra 	$L__BB0_2;
$L__BB0_94:
	mov.u32 	%r247, %tid.y;
	shl.b32 	%r248, %r247, 3;
	mov.u32 	%r249, %ctaid.y;
	shl.b32 	%r250, %r249, 6;
	add.s32 	%r25, %r250, %r248;
	mov.u32 	%r251, %ctaid.x;
	shl.b32 	%r252, %r251, 6;
	mov.u32 	%r253, %tid.x;
	shl.b32 	%r254, %r253, 3;
	add.s32 	%r26, %r252, %r254;
	setp.lt.s32 	%p59, %r25, %r42;
	@%p59 bra 	$L__BB0_95;
	bra.uni 	$L__BB0_111;
$L__BB0_95:
	mul.wide.u32 	%rd105, %r25, %r43;
	setp.ge.s32 	%p60, %r26, %r43;
	cvt.u64.u32 	%rd106, %r26;
	add.s64 	%rd107, %rd105, %rd106;
	shl.b64 	%rd108, %rd107, 1;
	add.s64 	%rd18, %rd3, %rd108;
	@%p60 bra 	$L__BB0_97;
	ld.global.u16 	%rs351, [%rd18];
	// begin inline asm
	{  cvt.f32.f16 %f1478, %rs351;}

	// end inline asm
	mul.f32 	%f1480, %f1217, %f1861;
	fma.rn.f32 	%f1479, %f1218, %f1478, %f1480;
	// begin inline asm
	{  cvt.rn.f16.f32 %rs352, %f1479;}

	// end inline asm
	st.global.u16 	[%rd18], %rs352;
$L__BB0_97:
	add.s32 	%r255, %r26, 1;
	setp.ge.s32 	%p61, %r255, %r43;
	@%p61 bra 	$L__BB0_99;
	ld.global.u16 	%rs353, [%rd18+2];
	// begin inline asm
	{  cvt.f32.f16 %f1481, %rs353;}

	// end inline asm
	mul.f32 	%f1483, %f1217, %f1860;
	fma.rn.f32 	%f1482, %f1218, %f1481, %f1483;
	// begin inline asm
	{  cvt.rn.f16.f32 %rs354, %f1482;}

	// end inline asm
	st.global.u16 	[%rd18+2], %rs354;
$L__BB0_99:
	add.s32 	%r256, %r26, 2;
	setp.ge.s32 	%p62, %r256, %r43;
	@%p62 bra 	$L__BB0_101;
	ld.global.u16 	%rs355, [%rd18+4];
	// begin inline asm
	{  cvt.f32.f16 %f1484, %rs355;}

	// end inline asm
	mul.f32 	%f1486, %f1217, %f1859;
	fma.rn.f32 	%f1485, %f1218, %f1484, %f1486;
	// begin inline asm
	{  cvt.rn.f16.f32 %rs356, %f1485;}

	// end inline asm
	st.global.u16 	[%rd18+4], %rs356;
$L__BB0_101:
	add.s32 	%r257, %r26, 3;
	setp.ge.s32 	%p63, %r257, %r43;
	@%p63 bra 	$L__BB0_103;
	ld.global.u16 	%rs357, [%rd18+6];
	// begin inline asm
	{  cvt.f32.f16 %f1487, %rs357;}

	// end inline asm
	mul.f32 	%f1489, %f1217, %f1858;
	fma.rn.f32 	%f1488, %f1218, %f1487, %f1489;
	// begin inline asm
	{  cvt.rn.f16.f32 %rs358, %f1488;}

	// end inline asm
	st.global.u16 	[%rd18+6], %rs358;
$L__BB0_103:
	add.s32 	%r258, %r26, 4;
	setp.ge.s32 	%p64, %r258, %r43;
	@%p64 bra 	$L__BB0_105;
	ld.global.u16 	%rs359, [%rd18+8];
	// begin inline asm
	{  cvt.f32.f16 %f1490, %rs359;}

	// end inline asm
	mul.f32 	%f1492, %f1217, %f1857;
	fma.rn.f32 	%f1491, %f1218, %f1490, %f1492;
	// begin inline asm
	{  cvt.rn.f16.f32 %rs360, %f1491;}

	// end inline asm
	st.global.u16 	[%rd18+8], %rs360;
$L__BB0_105:
	add.s32 	%r259, %r26, 5;
	setp.ge.s32 	%p65, %r259, %r43;
	@%p65 bra 	$L__BB0_107;
	ld.global.u16 	%rs361, [%rd18+10];
	// begin inline asm
	{  cvt.f32.f16 %f1493, %rs361;}

	// end inline asm
	mul.f32 	%f1495, %f1217, %f1856;
	fma.rn.f32 	%f1494, %f1218, %f1493, %f1495;
	// begin inline asm
	{  cvt.rn.f16.f32 %rs362, %f1494;}

	// end inline asm
	st.global.u16 	[%rd18+10], %rs362;
$L__BB0_107:
	add.s32 	%r260, %r26, 6;
	setp.ge.s32 	%p66, %r260, %r43;
	@%p66 bra 	$L__BB0_109;
	ld.global.u16 	%rs363, [%rd18+12];
	// begin inline asm
	{  cvt.f32.f16 %f1496, %rs363;}

	// end inline asm
	mul.f32 	%f1498, %f1217, %f1855;
	fma.rn.f32 	%f1497, %f1218, %f1496, %f1498;
	// begin inline asm
	{  cvt.rn.f16.f32 %rs364, %f1497;}

	// end inline asm
	st.global.u16 	[%rd18+12], %rs364;
$L__BB0_109:
	add.s32 	%r261, %r26, 7;
	setp.ge.s32 	%p67, %r261, %r43;
	@%p67 bra 	$L__BB0_111;
	ld.global.u16 	%rs365, [%rd18+14];
	// begin inline asm
	{  cvt.f32.f16 %f1499, %rs365;}

	// end inline asm
	mul.f32 	%f1501, %f1217, %f1854;
	fma.rn.f32 	%f1500, %f1218, %f1499, %f1501;
	// begin inline asm
	{  cvt.rn.f16.f32 %rs366, %f1500;}

	// end inline asm
	st.global.u16 	[%rd18+14], %rs366;
$L__BB0_111:
	add.s32 	%r35, %r25, 1;
	setp.ge.s32 	%p68, %r35, %r42;
	@%p68 bra 	$L__BB0_128;
	mul.wide.u32 	%rd109, %r35, %r43;
	setp.ge.s32 	%p69, %r26, %r43;
	cvt.u64.u32 	%rd110, %r26;
	add.s64 	%rd111, %rd109, %rd110;
	shl.b64 	%rd112, %rd111, 1;
	add.s64 	%rd19, %rd3, %rd112;
	@%p69 bra 	$L__BB0_114;
	ld.global.u16 	%rs367, [%rd19];
	// begin inline asm
	{  cvt.f32.f16 %f1502, %rs367;}

	// end inline asm
	mul.f32 	%f1504, %f1217, %f1853;
	fma.rn.f32 	%f1503, %f1218, %f1502, %f1504;
	// begin inline asm
	{  cvt.rn.f16.f32 %rs368, %f1503;}

	// end inline asm
	st.global.u16 	[%rd19], %rs368;
$L__BB0_114:
	add.s32 	%r262, %r26, 1;
	setp.ge.s32 	%p70, %r262, %r43;
	@%p70 bra 	$L__BB0_116;
	ld.global.u16 	%rs369, [%rd19+2];
	// begin inline asm
	{  cvt.f32.f16 %f1505, %rs369;}

	// end inline asm
	mul.f32 	%f1507, %f1217, %f1852;
	fma.rn.f32 	%f1506, %f1218, %f1505, %f1507;
	// begin inline asm
	{  cvt.rn.f16.f32 %rs370, %f1506;}

	// end inline asm
	st.global.u16 	[%rd19+2], %rs370;
$L__BB0_116:
	add.s32 	%r263, %r26, 2;
	setp.ge.s32 	%p71, %r263, %r43;
	@%p71 bra 	$L__BB0_118;
	ld.global.u16 	%rs371, [%rd19+4];
	// begin inline asm
	{  cvt.f32.f16 %f1508, %rs371;}

	// end inline asm
	mul.f32 	%f1510, %f1217, %f1851;
	fma.rn.f32 	%f1509, %f1218, %f1508, %f1510;
	// begin inline asm
	{  cvt.rn.f16.f32 %rs372, %f1509;}

	// end inline asm
	st.global.u16 	[%rd19+4], %rs372;
$L__BB0_118:
	add.s32 	%r264, %r26, 3;
	setp.ge.s32 	%p72, %r264, %r43;
	@%p72 bra 	$L__BB0_120;
	ld.global.u16 	%rs373, [%rd19+6];
	// begin inline asm
	{  cvt.f32.f16 %f1511, %rs373;}

	// end inline asm
	mul.f32 	%f1513, %f1217, %f1850;
	fma.rn.f32 	%f1512, %f1218, %f1511, %f1513;
	// begin inline asm
	{  cvt.rn.f16.f32 %rs374, %f1512;}

	// end inline asm
	st.global.u16 	[%rd19+6], %rs374;
$L__BB0_120:
	add.s32 	%r265, %r26, 4;
	setp.ge.s32 	%p73, %r265, %r43;
	@%p73 bra 	$L__BB0_122;
	ld.global.u16 	%rs375, [%rd19+8];
	// begin inline asm
	{  cvt.f32.f16 %f1514, %rs375;}

	// end inline asm
	mul.f32 	%f1516, %f1217, %f1849;
	fma.rn.f32 	%f1515, %f1218, %f1514, %f1516;
	// begin inline asm
	{  cvt.rn.f16.f32 %rs376, %f1515;}

	// end inline asm
	st.global.u16 	[%rd19+8], %rs376;
$L__BB0_122:
	add.s32 	%r266, %r26, 5;
	setp.ge.s32 	%p74, %r266, %r43;
	@%p74 bra 	$L__BB0_124;
	ld.global.u16 	%rs377, [%rd19+10];
	// begin inline asm
	{  cvt.f32.f16 %f1517, %rs377;}

	// end inline asm
	mul.f32 	%f1519, %f1217, %f1848;
	fma.rn.f32 	%f1518, %f1218, %f1517, %f1519;
	// begin inline asm
	{  cvt.rn.f16.f32 %rs378, %f1518;}

	// end inline asm
	st.global.u16 	[%rd19+10], %rs378;
$L__BB0_124:
	add.s32 	%r267, %r26, 6;
	setp.ge.s32 	%p75, %r267, %r43;
	@%p75 bra 	$L__BB0_126;
	ld.global.u16 	%rs379, [%rd19+12];
	// begin inline asm
	{  cvt.f32.f16 %f1520, %rs379;}

	// end inline asm
	mul.f32 	%f1522, %f1217, %f1847;
	fma.rn.f32 	%f1521, %f1218, %f1520, %f1522;
	// begin inline asm
	{  cvt.rn.f16.f32 %rs380, %f1521;}

	// end inline asm
	st.global.u16 	[%rd19+12], %rs380;
$L__BB0_126:
	add.s32 	%r268, %r26, 7;
	setp.ge.s32 	%p76, %r268, %r43;
	@%p76 bra 	$L__BB0_128;
	ld.global.u16 	%rs381, [%rd19+14];
	// begin inline asm
	{  cvt.f32.f16 %f1523, %rs381;}

	// end inline asm
	mul.f32 	%f1525, %f1217, %f1846;
	fma.rn.f32 	%f1524, %f1218, %f1523, %f1525;
	// begin inline asm
	{  cvt.rn.f16.f32 %rs382, %f1524;}

	// end inline asm
	st.global.u16 	[%rd19+14], %rs382;
$L__BB0_128:
	add.s32 	%r36, %r25, 2;
	setp.ge.s32 	%p77, %r36, %r42;
	@%p77 bra 	$L__BB0_145;
	mul.wide.u32 	%rd113, %r36, %r43;
	setp.ge.s32 	%p78, %r26, %r43;
	cvt.u64.u32 	%rd114, %r26;
	add.s64 	%rd115, %rd113, %rd114;
	shl.b64 	%rd116, %rd115, 1;
	add.s64 	%rd20, %rd3, %rd116;
	@%p78 bra 	$L__BB0_131;
	ld.global.u16 	%rs383, [%rd20];
	// begin inline asm
	{  cvt.f32.f16 %f1526, %rs383;}

	// end inline asm
	mul.f32 	%f1528, %f1217, %f1845;
	fma.rn.f32 	%f1527, %f1218, %f1526, %f1528;
	// begin inline asm
	{  cvt.rn.f16.f32 %rs384, %f1527;}

	// end inline asm
	st.global.u16 	[%rd20], %rs384;
$L__BB0_131:
	add.s32 	%r269, %r26, 1;
	setp.ge.s32 	%p79, %r269, %r43;
	@%p79 bra 	$L__BB0_133;
	ld.global.u16 	%rs385, [%rd20+2];
	// begin inline asm
	{  cvt.f32.f16 %f1529, %rs385;}

	// end inline asm
	mul.f32 	%f1531, %f1217, %f1844;
	fma.rn.f32 	%f1530, %f1218, %f1529, %f1531;
	// begin inline asm
	{  cvt.rn.f16.f32 %rs386, %f1530;}

	// end inline asm
	st.global.u16 	[%rd20+2], %rs386;
$L__BB0_133:
	add.s32 	%r270, %r26, 2;
	setp.ge.s32 	%p80, %r270, %r43;
	@%p80 bra 	$L__BB0_135;
	ld.global.u16 	%rs387, [%rd20+4];
	// begin inline asm
	{  cvt.f32.f16 %f1532, %rs387;}

	// end inline asm
	mul.f32 	%f1534, %f1217, %f1843;
	fma.rn.f32 	%f1533, %f1218, %f1532, %f1534;
	// begin inline asm
	{  cvt.rn.f16.f32 %rs388, %f1533;}

	// end inline asm
	st.global.u16 	[%rd20+4], %rs388;
$L__BB0_135:
	add.s32 	%r271, %r26, 3;
	setp.ge.s32 	%p81, %r271, %r43;
	@%p81 bra 	$L__BB0_137;
	ld.global.u16 	%rs389, [%rd20+6];
	// begin inline asm
	{  cvt.f32.f16 %f1535, %rs389;}

	// end inline asm
	mul.f32 	%f1537, %f1217, %f1842;
	fma.rn.f32 	%f1536, %f1218, %f1535, %f1537;
	// begin inline asm
	{  cvt.rn.f16.f32 %rs390, %f1536;}

	// end inline asm
	st.global.u16 	[%rd20+6], %rs390;
$L__BB0_137:
	add.s32 	%r272, %r26, 4;
	setp.ge.s32 	%p82, %r272, %r43;
	@%p82 bra 	$L__BB0_139;
	ld.global.u16 	%rs391, [%rd20+8];
	// begin inline asm
	{  cvt.f32.f16 %f1538, %rs391;}

	// end inline asm
	mul.f32 	%f1540, %f1217, %f1841;
	fma.rn.f32 	%f1539, %f1218, %f1538, %f1540;
	// begin inline asm
	{  cvt.rn.f16.f32 %rs392, %f1539;}

	// end inline asm
	st.global.u16 	[%rd20+8], %rs392;
$L__BB0_139:
	add.s32 	%r273, %r26, 5;
	setp.ge.s32 	%p83, %r273, %r43;
	@%p83 bra 	$L__BB0_141;
	ld.global.u16 	%rs393, [%rd20+10];
	// begin inline asm
	{  cvt.f32.f16 %f1541, %rs393;}

	// end inline asm
	mul.f32 	%f1543, %f1217, %f1840;
	fma.rn.f32 	%f1542, %f1218, %f1541, %f1543;
	// begin inline asm
	{  cvt.rn.f16.f32 %rs394, %f1542;}

	// end inline asm
	st.global.u16 	[%rd20+10], %rs394;
$L__BB0_141:
	add.s32 	%r274, %r26, 6;
	setp.ge.s32 	%p84, %r274, %r43;
	@%p84 bra 	$L__BB0_143;
	ld.global.u16 	%rs395, [%rd20+12];
	// begin inline asm
	{  cvt.f32.f16 %f1544, %rs395;}

	// end inline asm
	mul.f32 	%f1546, %f1217, %f1839;
	fma.rn.f32 	%f1545, %f1218, %f1544, %f1546;
	// begin inline asm
	{  cvt.rn.f16.f32 %rs396, %f1545;}

	// end inline asm
	st.global.u16 	[%rd20+12], %rs396;
$L__BB0_143:
	add.s32 	%r275, %r26, 7;
	setp.ge.s32 	%p85, %r275, %r43;
	@%p85 bra 	$L__BB0_145;
	ld.global.u16 	%rs397, [%rd20+14];
	// begin inline asm
	{  cvt.f32.f16 %f1547, %rs397;}

	// end inline asm
	mul.f32 	%f1549, %f1217, %f1838;
	fma.rn.f32 	%f1548, %f1218, %f1547, %f1549;
	// begin inline asm
	{  cvt.rn.f16.f32 %rs398, %f1548;}

	// end inline asm
	st.global.u16 	[%rd20+14], %rs398;
$L__BB0_145:
	add.s32 	%r37, %r25, 3;
	setp.ge.s32 	%p86, %r37, %r42;
	@%p86 bra 	$L__BB0_162;
	mul.wide.u32 	%rd117, %r37, %r43;
	setp.ge.s32 	%p87, %r26, %r43;
	cvt.u64.u32 	%rd118, %r26;
	add.s64 	%rd119, %rd117, %rd118;
	shl.b64 	%rd120, %rd119, 1;
	add.s64 	%rd21, %rd3, %rd120;
	@%p87 bra 	$L__BB0_148;
	ld.global.u16 	%rs399, [%rd21];
	// begin inline asm
	{  cvt.f32.f16 %f1550, %rs399;}

	// end inline asm
	mul.f32 	%f1552, %f1217, %f1837;
	fma.rn.f32 	%f1551, %f1218, %f1550, %f1552;
	// begin inline asm
	{  cvt.rn.f16.f32 %rs400, %f1551;}

	// end inline asm
	st.global.u16 	[%rd21], %rs400;
$L__BB0_148:
	add.s32 	%r276, %r26, 1;
	setp.ge.s32 	%p88, %r276, %r43;
	@%p88 bra 	$L__BB0_150;
	ld.global.u16 	%rs401, [%rd21+2];
	// begin inline asm
	{  cvt.f32.f16 %f1553, %rs401;}

	// end inline asm
	mul.f32 	%f1555, %f1217, %f1836;
	fma.rn.f32 	%f1554, %f1218, %f1553, %f1555;
	// begin inline asm
	{  cvt.rn.f16.f32 %rs402, %f1554;}

	// end inline asm
	st.global.u16 	[%rd21+2], %rs402;
$L__BB0_150:
	add.s32 	%r277, %r26, 2;
	setp.ge.s32 	%p89, %r277, %r43;
	@%p89 bra 	$L__BB0_152;
	ld.global.u16 	%rs403, [%rd21+4];
	// begin inline asm
	{  cvt.f32.f16 %f1556, %rs403;}

	// end inline asm
	mul.f32 	%f1558, %f1217, %f1835;
	fma.rn.f32 	%f1557, %f1218, %f1556, %f1558;
	// begin inline asm
	{  cvt.rn.f16.f32 %rs404, %f1557;}

	// end inline asm
	st.global.u16 	[%rd21+4], %rs404;
$L__BB0_152:
	add.s32 	%r278, %r26, 3;
	setp.ge.s32 	%p90, %r278, %r43;
	@%p90 bra 	$L__BB0_154;
	ld.global.u16 	%rs405, [%rd21+6];
	// begin inline asm
	{  cvt.f32.f16 %f1559, %rs405;}

	// end inline asm
	mul.f32 	%f1561, %f1217, %f1834;
	fma.rn.f32 	%f1560, %f1218, %f1559, %f1561;
	// begin inline asm
	{  cvt.rn.f16.f32 %rs406, %f1560;}

	// end inline asm
	st.global.u16 	[%rd21+6], %rs406;
$L__BB0_154:
	add.s32 	%r279, %r26, 4;
	setp.ge.s32 	%p91, %r279, %r43;
	@%p91 bra 	$L__BB0_156;
	ld.global.u16 	%rs407, [%rd21+8];
	// begin inline asm
	{  cvt.f32.f16 %f1562, %rs407;}

	// end inline asm
	mul.f32 	%f1564, %f1217, %f1833;
	fma.rn.f32 	%f1563, %f1218, %f1562, %f1564;
	// begin inline asm
	{  cvt.rn.f16.f32 %rs408, %f1563;}

	// end inline asm
	st.global.u16 	[%rd21+8], %rs408;
$L__BB0_156:
	add.s32 	%r280, %r26, 5;
	setp.ge.s32 	%p92, %r280, %r43;
	@%p92 bra 	$L__BB0_158;
	ld.global.u16 	%rs409, [%rd21+10];
	// begin inline asm
	{  cvt.f32.f16 %f1565, %rs409;}

	// end inline asm
	mul.f32 	%f1567, %f1217, %f1832;
	fma.rn.f32 	%f1566, %f1218, %f1565, %f1567;
	// begin inline asm
	{  cvt.rn.f16.f32 %rs410, %f1566;}

	// end inline asm
	st.global.u16 	[%rd21+10], %rs410;
$L__BB0_158:
	add.s32 	%r281, %r26, 6;
	setp.ge.s32 	%p93, %r281, %r43;
	@%p93 bra 	$L__BB0_160;
	ld.global.u16 	%rs411, [%rd21+12];
	// begin inline asm
	{  cvt.f32.f16 %f1568, %rs411;}

	// end inline asm
	mul.f32 	%f1570, %f1217, %f1831;
	fma.rn.f32 	%f1569, %f1218, %f1568, %f1570;
	// begin inline asm
	{  cvt.rn.f16.f32 %rs412, %f1569;}

	// end inline asm
	st.global.u16 	[%rd21+12], %rs412;
$L__BB0_160:
	add.s32 	%r282, %r26, 7;
	setp.ge.s32 	%p94, %r282, %r43;
	@%p94 bra 	$L__BB0_162;
	ld.global.u16 	%rs413, [%rd21+14];
	// begin inline asm
	{  cvt.f32.f16 %f1571, %rs413;}

	// end inline asm
	mul.f32 	%f1573, %f1217, %f1830;
	fma.rn.f32 	%f1572, %f1218, %f1571, %f1573;
	// begin inline asm
	{  cvt.rn.f16.f32 %rs414, %f1572;}

	// end inline asm
	st.global.u16 	[%rd21+14], %rs414;
$L__BB0_162:
	add.s32 	%r38, %r25, 4;
	setp.ge.s32 	%p95, %r38, %r42;
	@%p95 bra 	$L__BB0_179;
	mul.wide.u32 	%rd121, %r38, %r43;
	setp.ge.s32 	%p96, %r26, %r43;
	cvt.u64.u32 	%rd122, %r26;
	add.s64 	%rd123, %rd121, %rd122;
	shl.b64 	%rd124, %rd123, 1;
	add.s64 	%rd22, %rd3, %rd124;
	@%p96 bra 	$L__BB0_165;
	ld.global.u16 	%rs415, [%rd22];
	// begin inline asm
	{  cvt.f32.f16 %f1574, %rs415;}

	// end inline asm
	mul.f32 	%f1576, %f1217, %f1829;
	fma.rn.f32 	%f1575, %f1218, %f1574, %f1576;
	// begin inline asm
	{  cvt.rn.f16.f32 %rs416, %f1575;}

	// end inline asm
	st.global.u16 	[%rd22], %rs416;
$L__BB0_165:
	add.s32 	%r283, %r26, 1;
	setp.ge.s32 	%p97, %r283, %r43;
	@%p97 bra 	$L__BB0_167;
	ld.global.u16 	%rs417, [%rd22+2];
	// begin inline asm
	{  cvt.f32.f16 %f1577, %rs417;}

	// end inline asm
	mul.f32 	%f1579, %f1217, %f1828;
	fma.rn.f32 	%f1578, %f1218, %f1577, %f1579;
	// begin inline asm
	{  cvt.rn.f16.f32 %rs418, %f1578;}

	// end inline asm
	st.global.u16 	[%rd22+2], %rs418;
$L__BB0_167:
	add.s32 	%r284, %r26, 2;
	setp.ge.s32 	%p98, %r284, %r43;
	@%p98 bra 	$L__BB0_169;
	ld.global.u16 	%rs419, [%rd22+4];
	// begin inline asm
	{  cvt.f32.f16 %f1580, %rs419;}

	// end inline asm
	mul.f32 	%f1582, %f1217, %f1827;
	fma.rn.f32 	%f1581, %f1218, %f1580, %f1582;
	// begin inline asm
	{  cvt.rn.f16.f32 %rs420, %f1581;}

	// end inline asm
	st.global.u16 	[%rd22+4], %rs420;
$L__BB0_169:
	add.s32 	%r285, %r26, 3;
	setp.ge.s32 	%p99, %r285, %r43;
	@%p99 bra 	$L__BB0_171;
	ld.global.u16 	%rs421, [%rd22+6];
	// begin inline asm
	{  cvt.f32.f16 %f1583, %rs421;}

	// end inline asm
	mul.f32 	%f1585, %f1217, %f1826;
	fma.rn.f32 	%f1584, %f1218, %f1583, %f1585;
	// begin inline asm
	{  cvt.rn.f16.f32 %rs422, %f1584;}

	// end inline asm
	st.global.u16 	[%rd22+6], %rs422;
$L__BB0_171:
	add.s32 	%r286, %r26, 4;
	setp.ge.s32 	%p100, %r286, %r43;
	@%p100 bra 	$L__BB0_173;
	ld.global.u16 	%rs423, [%rd22+8];
	// begin inline asm
	{  cvt.f32.f16 %f1586, %rs423;}

	// end inline asm
	mul.f32 	%f1588, %f1217, %f1825;
	fma.rn.f32 	%f1587, %f1218, %f1586, %f1588;
	// begin inline asm
	{  cvt.rn.f16.f32 %rs424, %f1587;}

	// end inline asm
	st.global.u16 	[%rd22+8], %rs424;
$L__BB0_173:
	add.s32 	%r287, %r26, 5;
	setp.ge.s32 	%p101, %r287, %r43;
	@%p101 bra 	$L__BB0_175;
	ld.global.u16 	%rs425, [%rd22+10];
	// begin inline asm
	{  cvt.f32.f16 %f1589, %rs425;}

	// end inline asm
	mul.f32 	%f1591, %f1217, %f1824;
	fma.rn.f32 	%f1590, %f1218, %f1589, %f1591;
	// begin inline asm
	{  cvt.rn.f16.f32 %rs426, %f1590;}

	// end inline asm
	st.global.u16 	[%rd22+10], %rs426;
$L__BB0_175:
	add.s32 	%r288, %r26, 6;
	setp.ge.s32 	%p102, %r288, %r43;
	@%p102 bra 	$L__BB0_177;
	ld.global.u16 	%rs427, [%rd22+12];
	// begin inline asm
	{  cvt.f32.f16 %f1592, %rs427;}

	// end inline asm
	mul.f32 	%f1594, %f1217, %f1823;
	fma.rn.f32 	%f1593, %f1218, %f1592, %f1594;
	// begin inline asm
	{  cvt.rn.f16.f32 %rs428, %f1593;}

	// end inline asm
	st.global.u16 	[%rd22+12], %rs428;
$L__BB0_177:
	add.s32 	%r289, %r26, 7;
	setp.ge.s32 	%p103, %r289, %r43;
	@%p103 bra 	$L__BB0_179;
	ld.global.u16 	%rs429, [%rd22+14];
	// begin inline asm
	{  cvt.f32.f16 %f1595, %rs429;}

	// end inline asm
	mul.f32 	%f1597, %f1217, %f1822;
	fma.rn.f32 	%f1596, %f1218, %f1595, %f1597;
	// begin inline asm
	{  cvt.rn.f16.f32 %rs430, %f1596;}

	// end inline asm
	st.global.u16 	[%rd22+14], %rs430;
$L__BB0_179:
	add.s32 	%r39, %r25, 5;
	setp.ge.s32 	%p104, %r39, %r42;
	@%p104 bra 	$L__BB0_196;
	mul.wide.u32 	%rd125, %r39, %r43;
	setp.ge.s32 	%p105, %r26, %r43;
	cvt.u64.u32 	%rd126, %r26;
	add.s64 	%rd127, %rd125, %rd126;
	shl.b64 	%rd128, %rd127, 1;
	add.s64 	%rd23, %rd3, %rd128;
	@%p105 bra 	$L__BB0_182;
	ld.global.u16 	%rs431, [%rd23];
	// begin inline asm
	{  cvt.f32.f16 %f1598, %rs431;}

	// end inline asm
	mul.f32 	%f1600, %f1217, %f1821;
	fma.rn.f32 	%f1599, %f1218, %f1598, %f1600;
	// begin inline asm
	{  cvt.rn.f16.f32 %rs432, %f1599;}

	// end inline asm
	st.global.u16 	[%rd23], %rs432;
$L__BB0_182:
	add.s32 	%r290, %r26, 1;
	setp.ge.s32 	%p106, %r290, %r43;
	@%p106 bra 	$L__BB0_184;
	ld.global.u16 	%rs433, [%rd23+2];
	// begin inline asm
	{  cvt.f32.f16 %f1601, %rs433;}

	// end inline asm
	mul.f32 	%f1603, %f1217, %f1820;
	fma.rn.f32 	%f1602, %f1218, %f1601, %f1603;
	// begin inline asm
	{  cvt.rn.f16.f32 %rs434, %f1602;}

	// end inline asm
	st.global.u16 	[%rd23+2], %rs434;
$L__BB0_184:
	add.s32 	%r291, %r26, 2;
	setp.ge.s32 	%p107, %r291, %r43;
	@%p107 bra 	$L__BB0_186;
	ld.global.u16 	%rs435, [%rd23+4];
	// begin inline asm
	{  cvt.f32.f16 %f1604, %rs435;}

	// end inline asm
	mul.f32 	%f1606, %f1217, %f1819;
	fma.rn.f32 	%f1605, %f1218, %f1604, %f1606;
	// begin inline asm
	{  cvt.rn.f16.f32 %rs436, %f1605;}

	// end inline asm
	st.global.u16 	[%rd23+4], %rs436;
$L__BB0_186:
	add.s32 	%r292, %r26, 3;
	setp.ge.s32 	%p108, %r292, %r43;
	@%p108 bra 	$L__BB0_188;
	ld.global.u16 	%rs437, [%rd23+6];
	// begin inline asm
	{  cvt.f32.f16 %f1607, %rs437;}

	// end inline asm
	mul.f32 	%f1609, %f1217, %f1818;
	fma.rn.f32 	%f1608, %f1218, %f1607, %f1609;
	// begin inline asm
	{  cvt.rn.f16.f32 %rs438, %f1608;}

	// end inline asm
	st.global.u16 	[%rd23+6], %rs438;
$L__BB0_188:
	add.s32 	%r293, %r26, 4;
	setp.ge.s32 	%p109, %r293, %r43;
	@%p109 bra 	$L__BB0_190;
	ld.global.u16 	%rs439, [%rd23+8];
	// begin inline asm
	{  cvt.f32.f16 %f1610, %rs439;}

	// end inline asm
	mul.f32 	%f1612, %f1217, %f1817;
	fma.rn.f32 	%f1611, %f1218, %f1610, %f1612;
	// begin inline asm
	{  cvt.rn.f16.f32 %rs440, %f1611;}

	// end inline asm
	st.global.u16 	[%rd23+8], %rs440;
$L__BB0_190:
	add.s32 	%r294, %r26, 5;
	setp.ge.s32 	%p110, %r294, %r43;
	@%p110 bra 	$L__BB0_192;
	ld.global.u16 	%rs441, [%rd23+10];
	// begin inline asm
	{  cvt.f32.f16 %f1613, %rs441;}

	// end inline asm
	mul.f32 	%f1615, %f1217, %f1816;
	fma.rn.f32 	%f1614, %f1218, %f1613, %f1615;
	// begin inline asm
	{  cvt.rn.f16.f32 %rs442, %f1614;}

	// end inline asm
	st.global.u16 	[%rd23+10], %rs442;
$L__BB0_192:
	add.s32 	%r295, %r26, 6;
	setp.ge.s32 	%p111, %r295, %r43;
	@%p111 bra 	$L__BB0_194;
	ld.global.u16 	%rs443, [%rd23+12];
	// begin inline asm
	{  cvt.f32.f16 %f1616, %rs443;}

	// end inline asm
	mul.f32 	%f1618, %f1217, %f1815;
	fma.rn.f32 	%f1617, %f1218, %f1616, %f1618;
	// begin inline asm
	{  cvt.rn.f16.f32 %rs444, %f1617;}

	// end inline asm
	st.global.u16 	[%rd23+12], %rs444;
$L__BB0_194:
	add.s32 	%r296, %r26, 7;
	setp.ge.s32 	%p112, %r296, %r43;
	@%p112 bra 	$L__BB0_196;
	ld.global.u16 	%rs445, [%rd23+14];
	// begin inline asm
	{  cvt.f32.f16 %f1619, %rs445;}

	// end inline asm
	mul.f32 	%f1621, %f1217, %f1814;
	fma.rn.f32 	%f1620, %f1218, %f1619, %f1621;
	// begin inline asm
	{  cvt.rn.f16.f32 %rs446, %f1620;}

	// end inline asm
	st.global.u16 	[%rd23+14], %rs446;
$L__BB0_196:
	add.s32 	%r40, %r25, 6;
	setp.ge.s32 	%p113, %r40, %r42;
	@%p113 bra 	$L__BB0_213;
	mul.wide.u32 	%rd129, %r40, %r43;
	setp.ge.s32 	%p114, %r26, %r43;
	cvt.u64.u32 	%rd130, %r26;
	add.s64 	%rd131, %rd129, %rd130;
	shl.b64 	%rd132, %rd131, 1;
	add.s64 	%rd24, %rd3, %rd132;
	@%p114 bra 	$L__BB0_199;
	ld.global.u16 	%rs447, [%rd24];
	// begin inline asm
	{  cvt.f32.f16 %f1622, %rs447;}

	// end inline asm
	mul.f32 	%f1624, %f1217, %f1813;
	fma.rn.f32 	%f1623, %f1218, %f1622, %f1624;
	// begin inline asm
	{  cvt.rn.f16.f32 %rs448, %f1623;}

	// end inline asm
	st.global.u16 	[%rd24], %rs448;
$L__BB0_199:
	add.s32 	%r297, %r26, 1;
	setp.ge.s32 	%p115, %r297, %r43;
	@%p115 bra 	$L__BB0_201;
	ld.global.u16 	%rs449, [%rd24+2];
	// begin inline asm
	{  cvt.f32.f16 %f1625, %rs449;}

	// end inline asm
	mul.f32 	%f1627, %f1217, %f1812;
	fma.rn.f32 	%f1626, %f1218, %f1625, %f1627;
	// begin inline asm
	{  cvt.rn.f16.f32 %rs450, %f1626;}

	// end inline asm
	st.global.u16 	[%rd24+2], %rs450;
$L__BB0_201:
	add.s32 	%r298, %r26, 2;
	setp.ge.s32 	%p116, %r298, %r43;
	@%p116 bra 	$L__BB0_203;
	ld.global.u16 	%rs451, [%rd24+4];
	// begin inline asm
	{  cvt.f32.f16 %f1628, %rs451;}

	// end inline asm
	mul.f32 	%f1630, %f1217, %f1811;
	fma.rn.f32 	%f1629, %f1218, %f1628, %f1630;
	// begin inline asm
	{  cvt.rn.f16.f32 %rs452, %f1629;}

	// end inline asm
	st.global.u16 	[%rd24+4], %rs452;
$L__BB0_203:
	add.s32 	%r299, %r26, 3;
	setp.ge.s32 	%p117, %r299, %r43;
	@%p117 bra 	$L__BB0_205;
	ld.global.u16 	%rs453, [%rd24+6];
	// begin inline asm
	{  cvt.f32.f16 %f1631, %rs453;}

	// end inline asm
	mul.f32 	%f1633, %f1217, %f1810;
	fma.rn.f32 	%f1632, %f1218, %f1631, %f1633;
	// begin inline asm
	{  cvt.rn.f16.f32 %rs454, %f1632;}

	// end inline asm
	st.global.u16 	[%rd24+6], %rs454;
$L__BB0_205:
	add.s32 	%r300, %r26, 4;
	setp.ge.s32 	%p118, %r300, %r43;
	@%p118 bra 	$L__BB0_207;
	ld.global.u16 	%rs455, [%rd24+8];
	// begin inline asm
	{  cvt.f32.f16 %f1634, %rs455;}

	// end inline asm
	mul.f32 	%f1636, %f1217, %f1809;
	fma.rn.f32 	%f1635, %f1218, %f1634, %f1636;
	// begin inline asm
	{  cvt.rn.f16.f32 %rs456, %f1635;}

	// end inline asm
	st.global.u16 	[%rd24+8], %rs456;
$L__BB0_207:
	add.s32 	%r301, %r26, 5;
	setp.ge.s32 	%p119, %r301, %r43;
	@%p119 bra 	$L__BB0_209;
	ld.global.u16 	%rs457, [%rd24+10];
	// begin inline asm
	{  cvt.f32.f16 %f1637, %rs457;}

	// end inline asm
	mul.f32 	%f1639, %f1217, %f1808;
	fma.rn.f32 	%f1638, %f1218, %f1637, %f1639;
	// begin inline asm
	{  cvt.rn.f16.f32 %rs458, %f1638;}

	// end inline asm
	st.global.u16 	[%rd24+10], %rs458;
$L__BB0_209:
	add.s32 	%r302, %r26, 6;
	setp.ge.s32 	%p120, %r302, %r43;
	@%p120 bra 	$L__BB0_211;
	ld.global.u16 	%rs459, [%rd24+12];
	// begin inline asm
	{  cvt.f32.f16 %f1640, %rs459;}

	// end inline asm
	mul.f32 	%f1642, %f1217, %f1807;
	fma.rn.f32 	%f1641, %f1218, %f1640, %f1642;
	// begin inline asm
	{  cvt.rn.f16.f32 %rs460, %f1641;}

	// end inline asm
	st.global.u16 	[%rd24+12], %rs460;
$L__BB0_211:
	add.s32 	%r303, %r26, 7;
	setp.ge.s32 	%p121, %r303, %r43;
	@%p121 bra 	$L__BB0_213;
	ld.global.u16 	%rs461, [%rd24+14];
	// begin inline asm
	{  cvt.f32.f16 %f1643, %rs461;}

	// end inline asm
	mul.f32 	%f1645, %f1217, %f1806;
	fma.rn.f32 	%f1644, %f1218, %f1643, %f1645;
	// begin inline asm
	{  cvt.rn.f16.f32 %rs462, %f1644;}

	// end inline asm
	st.global.u16 	[%rd24+14], %rs462;
$L__BB0_213:
	add.s32 	%r41, %r25, 7;
	setp.ge.s32 	%p122, %r41, %r42;
	@%p122 bra 	$L__BB0_230;
	mul.wide.u32 	%rd133, %r41, %r43;
	setp.ge.s32 	%p123, %r26, %r43;
	cvt.u64.u32 	%rd134, %r26;
	add.s64 	%rd135, %rd133, %rd134;
	shl.b64 	%rd136, %rd135, 1;
	add.s64 	%rd25, %rd3, %rd136;
	@%p123 bra 	$L__BB0_216;
	ld.global.u16 	%rs463, [%rd25];
	// begin inline asm
	{  cvt.f32.f16 %f1646, %rs463;}

	// end inline asm
	mul.f32 	%f1648, %f1217, %f1805;
	fma.rn.f32 	%f1647, %f1218, %f1646, %f1648;
	// begin inline asm
	{  cvt.rn.f16.f32 %rs464, %f1647;}

	// end inline asm
	st.global.u16 	[%rd25], %rs464;
$L__BB0_216:
	add.s32 	%r304, %r26, 1;
	setp.ge.s32 	%p124, %r304, %r43;
	@%p124 bra 	$L__BB0_218;
	ld.global.u16 	%rs465, [%rd25+2];
	// begin inline asm
	{  cvt.f32.f16 %f1649, %rs465;}

	// end inline asm
	mul.f32 	%f1651, %f1217, %f1804;
	fma.rn.f32 	%f1650, %f1218, %f1649, %f1651;
	// begin inline asm
	{  cvt.rn.f16.f32 %rs466, %f1650;}

	// end inline asm
	st.global.u16 	[%rd25+2], %rs466;
$L__BB0_218:
	add.s32 	%r305, %r26, 2;
	setp.ge.s32 	%p125, %r305, %r43;
	@%p125 bra 	$L__BB0_220;
	ld.global.u16 	%rs467, [%rd25+4];
	// begin inline asm
	{  cvt.f32.f16 %f1652, %rs467;}

	// end inline asm
	mul.f32 	%f1654, %f1217, %f1803;
	fma.rn.f32 	%f1653, %f1218, %f1652, %f1654;
	// begin inline asm
	{  cvt.rn.f16.f32 %rs468, %f1653;}

	// end inline asm
	st.global.u16 	[%rd25+4], %rs468;
$L__BB0_220:
	add.s32 	%r306, %r26, 3;
	setp.ge.s32 	%p126, %r306, %r43;
	@%p126 bra 	$L__BB0_222;
	ld.global.u16 	%rs469, [%rd25+6];
	// begin inline asm
	{  cvt.f32.f16 %f1655, %rs469;}

	// end inline asm
	mul.f32 	%f1657, %f1217, %f1802;
	fma.rn.f32 	%f1656, %f1218, %f1655, %f1657;
	// begin inline asm
	{  cvt.rn.f16.f32 %rs470, %f1656;}

	// end inline asm
	st.global.u16 	[%rd25+6], %rs470;
$L__BB0_222:
	add.s32 	%r307, %r26, 4;
	setp.ge.s32 	%p127, %r307, %r43;
	@%p127 bra 	$L__BB0_224;
	ld.global.u16 	%rs471, [%rd25+8];
	// begin inline asm
	{  cvt.f32.f16 %f1658, %rs471;}

	// end inline asm
	mul.f32 	%f1660, %f1217, %f1801;
	fma.rn.f32 	%f1659, %f1218, %f1658, %f1660;
	// begin inline asm
	{  cvt.rn.f16.f32 %rs472, %f1659;}

	// end inline asm
	st.global.u16 	[%rd25+8], %rs472;
$L__BB0_224:
	add.s32 	%r308, %r26, 5;
	setp.ge.s32 	%p128, %r308, %r43;
	@%p128 bra 	$L__BB0_226;
	ld.global.u16 	%rs473, [%rd25+10];
	// begin inline asm
	{  cvt.f32.f16 %f1661, %rs473;}

	// end inline asm
	mul.f32 	%f1663, %f1217, %f1800;
	fma.rn.f32 	%f1662, %f1218, %f1661, %f1663;
	// begin inline asm
	{  cvt.rn.f16.f32 %rs474, %f1662;}

	// end inline asm
	st.global.u16 	[%rd25+10], %rs474;
$L__BB0_226:
	add.s32 	%r309, %r26, 6;
	setp.ge.s32 	%p129, %r309, %r43;
	@%p129 bra 	$L__BB0_228;
	ld.global.u16 	%rs475, [%rd25+12];
	// begin inline asm
	{  cvt.f32.f16 %f1664, %rs475;}

	// end inline asm
	mul.f32 	%f1666, %f1217, %f1799;
	fma.rn.f32 	%f1665, %f1218, %f1664, %f1666;
	// begin inline asm
	{  cvt.rn.f16.f32 %rs476, %f1665;}

	// end inline asm
	st.global.u16 	[%rd25+12], %rs476;
$L__BB0_228:
	add.s32 	%r310, %r26, 7;
	setp.ge.s32 	%p130, %r310, %r43;
	@%p130 bra 	$L__BB0_230;
	ld.global.u16 	%rs477, [%rd25+14];
	// begin inline asm
	{  cvt.f32.f16 %f1667, %rs477;}

	// end inline asm
	mul.f32 	%f1669, %f1217, %f1798;
	fma.rn.f32 	%f1668, %f1218, %f1667, %f1669;
	// begin inline asm
	{  cvt.rn.f16.f32 %rs478, %f1668;}

	// end inline asm
	st.global.u16 	[%rd25+14], %rs478;
$L__BB0_230:
	ret;
$L__BB0_231:
	ld.global.v4.u16 	{%rs484, %rs483, %rs482, %rs481}, [%rd11];
	bra.uni 	$L__BB0_10;
$L__BB0_232:
	mul.wide.u32 	%rd80, %r29, %r43;
	add.s64 	%rd81, %rd80, %rd5;
	shl.b64 	%rd82, %rd81, 1;
	add.s64 	%rd83, %rd2, %rd82;
	ld.global.v4.u16 	{%rs79, %rs80, %rs81, %rs82}, [%rd83];
	st.shared.v4.u16 	[%r8], {%rs79, %rs80, %rs81, %rs82};
	bra.uni 	$L__BB0_46;

}


// ===== COMPILED SASS (sm_100) =====

	.target	sm_100

	.elftype	@"ET_EXEC"


//--------------------- .note.nv.tkinfo           --------------------------
	.section	.note.nv.tkinfo,"",@"SHT_NOTE"
	.sectionflags	@"SHF_NOTE_NV_TKINFO"
	.tkinfo
        /*0018*/ 	.word	0x00000002
        /*0030*/ 	.string	""
        /*0030*/ 	.string	"ptxas"
        /*0030*/ 	.string	"Cuda compilation tools, release 13.0, V13.0.88"
        /*0030*/ 	.string	"Build cuda_13.0.r13.0/compiler.36424714_0"
        /*0030*/ 	.string	"-arch sm_100 -m 64 "



//--------------------- .note.nv.cuinfo           --------------------------
	.section	.note.nv.cuinfo,"",@"SHT_NOTE"
	.sectionflags	@"SHF_NOTE_NV_CUINFO"
        /*0018*/ 	.short	0x0002
        /*001a*/ 	.short	0x0064
        /*001c*/ 	.short	0x0082
	.zero		2


//--------------------- .nv.info                  --------------------------
	.section	.nv.info,"",@"SHT_CUDA_INFO"
	.align	4


	//----- nvinfo : EIATTR_REGCOUNT
	.align		4
        /*0000*/ 	.byte	0x04, 0x2f
        /*0002*/ 	.short	(.L_1 - .L_0)
	.align		4
.L_0:
        /*0004*/ 	.word	index@(_Z14half_Kernel_MMILi64ELi64ELi16ELi8ELi8EEvPK6__halfS2_PS0_iiiff)
        /*0008*/ 	.word	0x00000078


	//----- nvinfo : EIATTR_FRAME_SIZE
	.align		4
.L_1:
        /*000c*/ 	.byte	0x04, 0x11
        /*000e*/ 	.short	(.L_3 - .L_2)
	.align		4
.L_2:
        /*0010*/ 	.word	index@(_Z14half_Kernel_MMILi64ELi64ELi16ELi8ELi8EEvPK6__halfS2_PS0_iiiff)
        /*0014*/ 	.word	0x00000000


	//----- nvinfo : EIATTR_MIN_STACK_SIZE
	.align		4
.L_3:
        /*0018*/ 	.byte	0x04, 0x12
        /*001a*/ 	.short	(.L_5 - .L_4)
	.align		4
.L_4:
        /*001c*/ 	.word	index@(_Z14half_Kernel_MMILi64ELi64ELi16ELi8ELi8EEvPK6__halfS2_PS0_iiiff)
        /*0020*/ 	.word	0x00000000
.L_5:


//--------------------- .nv.compat                --------------------------
	.section	.nv.compat,"",@"SHT_CUDA_COMPAT_INFO"
	.align	4
        /*0000*/ 	.byte	0x02, 0x09, 0x00, 0x00, 0x02, 0x02, 0x01, 0x00, 0x02, 0x05, 0x05, 0x00, 0x03, 0x07, 0x01, 0x01
        /*0010*/ 	.byte	0x02, 0x03, 0x00, 0x00, 0x02, 0x06, 0x01, 0x00, 0x04, 0x0b, 0x08, 0x00, 0x09, 0x00, 0x00, 0x00
        /*0020*/ 	.byte	0x00, 0x00, 0x00, 0x00


//--------------------- .nv.info._Z14half_Kernel_MMILi64ELi64ELi16ELi8ELi8EEvPK6__halfS2_PS0_iiiff --------------------------
	.section	.nv.info._Z14half_Kernel_MMILi64ELi64ELi16ELi8ELi8EEvPK6__halfS2_PS0_iiiff,"",@"SHT_CUDA_INFO"
	.sectionflags	@""
	.align	4


	//----- nvinfo : EIATTR_CUDA_API_VERSION
	.align		4
        /*0000*/ 	.byte	0x04, 0x37
        /*0002*/ 	.short	(.L_7 - .L_6)
.L_6:
        /*0004*/ 	.word	0x00000082


	//----- nvinfo : EIATTR_KPARAM_INFO
	.align		4
.L_7:
        /*0008*/ 	.byte	0x04, 0x17
        /*000a*/ 	.short	(.L_9 - .L_8)
.L_8:
        /*000c*/ 	.word	0x00000000
        /*0010*/ 	.short	0x0007
        /*0012*/ 	.short	0x0028
        /*0014*/ 	.byte	0x00, 0xf0, 0x11, 0x00


	//----- nvinfo : EIATTR_KPARAM_INFO
	.align		4
.L_9:
        /*0018*/ 	.byte	0x04, 0x17
        /*001a*/ 	.short	(.L_11 - .L_10)
.L_10:
        /*001c*/ 	.word	0x00000000
        /*0020*/ 	.short	0x0006
        /*0022*/ 	.short	0x0024
        /*0024*/ 	.byte	0x00, 0xf0, 0x11, 0x00


	//----- nvinfo : EIATTR_KPARAM_INFO
	.align		4
.L_11:
        /*0028*/ 	.byte	0x04, 0x17
        /*002a*/ 	.short	(.L_13 - .L_12)
.L_12:
        /*002c*/ 	.word	0x00000000
        /*0030*/ 	.short	0x0005
        /*0032*/ 	.short	0x0020
        /*0034*/ 	.byte	0x00, 0xf0, 0x11, 0x00


	//----- nvinfo : EIATTR_KPARAM_INFO
	.align		4
.L_13:
        /*0038*/ 	.byte	0x04, 0x17
        /*003a*/ 	.short	(.L_15 - .L_14)
.L_14:
        /*003c*/ 	.word	0x00000000
        /*0040*/ 	.short	0x0004
        /*0042*/ 	.short	0x001c
        /*0044*/ 	.byte	0x00, 0xf0, 0x11, 0x00


	//----- nvinfo : EIATTR_KPARAM_INFO
	.align		4
.L_15:
        /*0048*/ 	.byte	0x04, 0x17
        /*004a*/ 	.short	(.L_17 - .L_16)
.L_16:
        /*004c*/ 	.word	0x00000000
        /*0050*/ 	.short	0x0003
        /*0052*/ 	.short	0x0018
        /*0054*/ 	.byte	0x00, 0xf0, 0x11, 0x00


	//----- nvinfo : EIATTR_KPARAM_INFO
	.align		4
.L_17:
        /*0058*/ 	.byte	0x04, 0x17
        /*005a*/ 	.short	(.L_19 - .L_18)
.L_18:
        /*005c*/ 	.word	0x00000000
        /*0060*/ 	.short	0x0002
        /*0062*/ 	.short	0x0010
        /*0064*/ 	.byte	0x00, 0xf5, 0x21, 0x00


	//----- nvinfo : EIATTR_KPARAM_INFO
	.align		4
.L_19:
        /*0068*/ 	.byte	0x04, 0x17
        /*006a*/ 	.short	(.L_21 - .L_20)
.L_20:
        /*006c*/ 	.word	0x00000000
        /*0070*/ 	.short	0x0001
        /*0072*/ 	.short	0x0008
        /*0074*/ 	.byte	0x00, 0xf5, 0x21, 0x00


	//----- nvinfo : EIATTR_KPARAM_INFO
	.align		4
.L_21:
        /*0078*/ 	.byte	0x04, 0x17
        /*007a*/ 	.short	(.L_23 - .L_22)
.L_22:
        /*007c*/ 	.word	0x00000000
        /*0080*/ 	.short	0x0000
        /*0082*/ 	.short	0x0000
        /*0084*/ 	.byte	0x00, 0xf5, 0x21, 0x00


	//----- nvinfo : EIATTR_SPARSE_MMA_MASK
	.align		4
.L_23:
        /*0088*/ 	.byte	0x03, 0x50
        /*008a*/ 	.short	0x0000


	//----- nvinfo : EIATTR_MAXREG_COUNT
	.align		4
        /*008c*/ 	.byte	0x03, 0x1b
        /*008e*/ 	.short	0x00ff


	//----- nvinfo : EIATTR_NUM_BARRIERS
	.align		4
        /*0090*/ 	.byte	0x02, 0x4c
        /*0092*/ 	.byte	0x01
	.zero		1


	//----- nvinfo : EIATTR_MERCURY_ISA_VERSION
	.align		4
        /*0094*/ 	.byte	0x03, 0x5f
        /*0096*/ 	.short	0x0101


	//----- nvinfo : EIATTR_VRC_CTA_INIT_COUNT
	.align		4
        /*0098*/ 	.byte	0x02, 0x4a
	.zero		1
	.zero		1


	//----- nvinfo : EIATTR_EXIT_INSTR_OFFSETS
	.align		4
        /*009c*/ 	.byte	0x04, 0x1c
        /*009e*/ 	.short	(.L_25 - .L_24)


	//   ....[0]....
.L_24:
        /*00a0*/ 	.word	0x00009a10


	//   ....[1]....
        /*00a4*/ 	.word	0x00009f80


	//   ....[2]....
        /*00a8*/ 	.word	0x0000a010


	//----- nvinfo : EIATTR_CRS_STACK_SIZE
	.align		4
.L_25:
        /*00ac*/ 	.byte	0x04, 0x1e
        /*00ae*/ 	.short	(.L_27 - .L_26)
.L_26:
        /*00b0*/ 	.word	0x00000000


	//----- nvinfo : EIATTR_CBANK_PARAM_SIZE
	.align		4
.L_27:
        /*00b4*/ 	.byte	0x03, 0x19
        /*00b6*/ 	.short	0x002c


	//----- nvinfo : EIATTR_PARAM_CBANK
	.align		4
        /*00b8*/ 	.byte	0x04, 0x0a
        /*00ba*/ 	.short	(.L_29 - .L_28)
	.align		4
.L_28:
        /*00bc*/ 	.word	index@(.nv.constant0._Z14half_Kernel_MMILi64ELi64ELi16ELi8ELi8EEvPK6__halfS2_PS0_iiiff)
        /*00c0*/ 	.short	0x0380
        /*00c2*/ 	.short	0x002c


	//----- nvinfo : EIATTR_SW_WAR
	.align		4
.L_29:
        /*00c4*/ 	.byte	0x04, 0x36
        /*00c6*/ 	.short	(.L_31 - .L_30)
.L_30:
        /*00c8*/ 	.word	0x00000008
.L_31:


//--------------------- .nv.callgraph             --------------------------
	.section	.nv.callgraph,"",@"SHT_CUDA_CALLGRAPH"
	.align	4
	.sectionentsize	8
	.align		4
        /*0000*/ 	.word	0x00000000
	.align		4
        /*0004*/ 	.word	0xffffffff
	.align		4
        /*0008*/ 	.word	0x00000000
	.align		4
        /*000c*/ 	.word	0xfffffffe
	.align		4
        /*0010*/ 	.word	0x00000000
	.align		4
        /*0014*/ 	.word	0xfffffffd
	.align		4
        /*0018*/ 	.word	0x00000000
	.align		4
        /*001c*/ 	.word	0xfffffffc


//--------------------- .text._Z14half_Kernel_MMILi64ELi64ELi16ELi8ELi8EEvPK6__halfS2_PS0_iiiff --------------------------
	.section	.text._Z14half_Kernel_MMILi64ELi64ELi16ELi8ELi8EEvPK6__halfS2_PS0_iiiff,"ax",@progbits
	.align	128
        .global         _Z14half_Kernel_MMILi64ELi64ELi16ELi8ELi8EEvPK6__halfS2_PS0_iiiff
        .type           _Z14half_Kernel_MMILi64ELi64ELi16ELi8ELi8EEvPK6__halfS2_PS0_iiiff,@function
        .size           _Z14half_Kernel_MMILi64ELi64ELi16ELi8ELi8EEvPK6__halfS2_PS0_iiiff,(.L_x_44 - _Z14half_Kernel_MMILi64ELi64ELi16ELi8ELi8EEvPK6__halfS2_PS0_iiiff)
        .other          _Z14half_Kernel_MMILi64ELi64ELi16ELi8ELi8EEvPK6__halfS2_PS0_iiiff,@"STO_CUDA_ENTRY STV_DEFAULT"
_Z14half_Kernel_MMILi64ELi64ELi16ELi8ELi8EEvPK6__halfS2_PS0_iiiff:
.text._Z14half_Kernel_MMILi64ELi64ELi16ELi8ELi8EEvPK6__halfS2_PS0_iiiff:
[----:B------:R-:W-:Y:S01]  /*0000*/  LDC R1, c[0x0][0x37c] ;  /* 0x0000df00ff017b82 */ /* 0x000fe20000000800 */
[----:B------:R-:W0:Y:S01]  /*0010*/  LDCU UR15, c[0x0][0x3a0] ;  /* 0x00007400ff0f77ac */ /* 0x000e220008000800 */
[----:B------:R-:W1:Y:S01]  /*0020*/  S2R R92, SR_TID.X ;  /* 0x00000000005c7919 */ /* 0x000e620000002100 */
[----:B------:R-:W-:Y:S02]  /*0030*/  CS2R R80, SRZ ;  /* 0x0000000000507805 */ /* 0x000fe4000001ff00 */
[----:B------:R-:W-:Y:S02]  /*0040*/  CS2R R78, SRZ ;  /* 0x00000000004e7805 */ /* 0x000fe4000001ff00 */
[----:B------:R-:W-:Y:S01]  /*0050*/  CS2R R76, SRZ ;  /* 0x00000000004c7805 */ /* 0x000fe2000001ff00 */
[----:B------:R-:W2:Y:S01]  /*0060*/  S2R R91, SR_TID.Y ;  /* 0x00000000005b7919 */ /* 0x000ea20000002200 */
[----:B------:R-:W-:Y:S02]  /*0070*/  CS2R R74, SRZ ;  /* 0x00000000004a7805 */ /* 0x000fe4000001ff00 */
[----:B------:R-:W-:-:S02]  /*0080*/  CS2R R72, SRZ ;  /* 0x0000000000487805 */ /* 0x000fc4000001ff00 */
[----:B------:R-:W-:Y:S02]  /*0090*/  CS2R R70, SRZ ;  /* 0x0000000000467805 */ /* 0x000fe4000001ff00 */
[----:B------:R-:W-:Y:S02]  /*00a0*/  CS2R R68, SRZ ;  /* 0x0000000000447805 */ /* 0x000fe4000001ff00 */
[----:B------:R-:W-:Y:S02]  /*00b0*/  CS2R R66, SRZ ;  /* 0x0000000000427805 */ /* 0x000fe4000001ff00 */
[----:B------:R-:W-:Y:S02]  /*00c0*/  CS2R R64, SRZ ;  /* 0x0000000000407805 */ /* 0x000fe4000001ff00 */
[----:B------:R-:W-:Y:S02]  /*00d0*/  CS2R R62, SRZ ;  /* 0x00000000003e7805 */ /* 0x000fe4000001ff00 */
[----:B------:R-:W-:-:S02]  /*00e0*/  CS2R R60, SRZ ;  /* 0x00000000003c7805 */ /* 0x000fc4000001ff00 */
[----:B------:R-:W-:Y:S02]  /*00f0*/  CS2R R58, SRZ ;  /* 0x00000000003a7805 */ /* 0x000fe4000001ff00 */
[----:B------:R-:W-:Y:S02]  /*0100*/  CS2R R56, SRZ ;  /* 0x0000000000387805 */ /* 0x000fe4000001ff00 */
[----:B------:R-:W-:Y:S02]  /*0110*/  CS2R R54, SRZ ;  /* 0x0000000000367805 */ /* 0x000fe4000001ff00 */
[----:B------:R-:W-:Y:S01]  /*0120*/  CS2R R52, SRZ ;  /* 0x0000000000347805 */ /* 0x000fe2000001ff00 */
[----:B0-----:R-:W-:Y:S01]  /*0130*/  UISETP.GE.AND UP0, UPT, UR15, 0x1, UPT ;  /* 0x000000010f00788c */ /* 0x001fe2000bf06270 */
        /* <DEDUP_REMOVED lines=16> */
[----:B------:R-:W-:Y:S01]  /*0240*/  CS2R R18, SRZ ;  /* 0x0000000000127805 */ /* 0x000fe2000001ff00 */
[----:B------:R-:W0:Y:S01]  /*0250*/  LDCU.64 UR12, c[0x0][0x358] ;  /* 0x00006b00ff0c77ac */ /* 0x000e220008000a00 */
[----:B-12---:R-:W-:Y:S05]  /*0260*/  BRA.U !UP0, `(.L_x_0) ;  /* 0x0000006d08607547 */ /* 0x006fea000b800000 */
[----:B------:R-:W1:Y:S01]  /*0270*/  S2R R103, SR_CTAID.X ;  /* 0x0000000000677919 */ /* 0x000e620000002500 */
[----:B------:R-:W2:Y:S01]  /*0280*/  LDCU UR7, c[0x0][0x360] ;  /* 0x00006c00ff0777ac */ /* 0x000ea20008000800 */
[----:B------:R-:W3:Y:S01]  /*0290*/  S2UR UR6, SR_CTAID.Y ;  /* 0x00000000000679c3 */ /* 0x000ee20000002600 */
[----:B------:R-:W-:Y:S01]  /*02a0*/  HFMA2 R81, -RZ, RZ, 0, 0 ;  /* 0x00000000ff517431 */ /* 0x000fe200000001ff */
[----:B------:R-:W-:Y:S01]  /*02b0*/  MOV R99, RZ ;  /* 0x000000ff00637202 */ /* 0x000fe20000000f00 */
[----:B------:R-:W4:Y:S01]  /*02c0*/  LDCU.64 UR16, c[0x0][0x398] ;  /* 0x00007300ff1077ac */ /* 0x000f220008000a00 */
[----:B------:R-:W-:Y:S02]  /*02d0*/  HFMA2 R101, -RZ, RZ, 0, 0 ;  /* 0x00000000ff657431 */ /* 0x000fe400000001ff */
[----:B------:R-:W-:Y:S01]  /*02e0*/  HFMA2 R97, -RZ, RZ, 0, 0 ;  /* 0x00000000ff617431 */ /* 0x000fe200000001ff */
[----:B------:R-:W-:Y:S01]  /*02f0*/  USHF.R.S32.HI UR14, URZ, 0x1f, UR15 ;  /* 0x0000001fff0e7899 */ /* 0x000fe2000801140f */
[----:B------:R-:W5:Y:S01]  /*0300*/  LDCU.64 UR10, c[0x0][0x380] ;  /* 0x00007000ff0a77ac */ /* 0x000f620008000a00 */
[----:B------:R-:W0:Y:S01]  /*0310*/  LDCU.64 UR18, c[0x0][0x388] ;  /* 0x00007100ff1277ac */ /* 0x000e220008000a00 */
[----:B--2---:R-:W-:Y:S01]  /*0320*/  IMAD R20, R91, UR7, R92 ;  /* 0x000000075b147c24 */ /* 0x004fe2000f8e025c */
[----:B------:R-:W2:Y:S01]  /*0330*/  S2UR UR7, SR_CgaCtaId ;  /* 0x00000000000779c3 */ /* 0x000ea20000008800 */
[----:B------:R-:W0:Y:S03]  /*0340*/  LDCU.64 UR20, c[0x0][0x380] ;  /* 0x00007000ff1477ac */ /* 0x000e260008000a00 */
[----:B------:R-:W-:Y:S01]  /*0350*/  SHF.L.U32 R0, R20, 0x4, RZ ;  /* 0x0000000414007819 */ /* 0x000fe200000006ff */
[----:B---3--:R-:W-:-:S03]  /*0360*/  USHF.L.U32 UR6, UR6, 0x6, URZ ;  /* 0x0000000606067899 */ /* 0x008fc600080006ff */
[----:B------:R-:W-:Y:S01]  /*0370*/  LOP3.LUT R0, R0, 0x30, RZ, 0xc0, !PT ;  /* 0x0000003000007812 */ /* 0x000fe200078ec0ff */
[----:B------:R-:W-:-:S03]  /*0380*/  UIMAD.WIDE.U32 UR4, UR6, UR15, URZ ;  /* 0x0000000f060472a5 */ /* 0x000fc6000f8e00ff */
[----:B-1----:R-:W-:Y:S01]  /*0390*/  LEA R102, R103, R0, 0x6 ;  /* 0x0000000067667211 */ /* 0x002fe200078e30ff */
[----:B------:R-:W-:Y:S02]  /*03a0*/  UIMAD UR9, UR14, UR6, URZ ;  /* 0x000000060e0972a4 */ /* 0x000fe4000f8e02ff */
[----:B------:R-:W-:Y:S01]  /*03b0*/  IADD3 R27, PT, PT, R20, UR6, RZ ;  /* 0x00000006141b7c10 */ /* 0x000fe2000fffe0ff */
[----:B-----5:R-:W-:Y:S01]  /*03c0*/  ULEA UR8, UP0, UR4, UR10, 0x1 ;  /* 0x0000000a04087291 */ /* 0x020fe2000f8008ff */
[C---:B------:R-:W-:Y:S01]  /*03d0*/  IADD3 R0, PT, PT, R102.reuse, 0x3, RZ ;  /* 0x0000000366007810 */ /* 0x040fe20007ffe0ff */
[----:B------:R-:W-:Y:S01]  /*03e0*/  UIADD3 UR9, UPT, UPT, UR5, UR9, URZ ;  /* 0x0000000905097290 */ /* 0x000fe2000fffe0ff */
[----:B------:R-:W-:Y:S01]  /*03f0*/  IADD3 R22, PT, PT, R102, 0x2, RZ ;  /* 0x0000000266167810 */ /* 0x000fe20007ffe0ff */
[----:B------:R-:W-:Y:S01]  /*0400*/  IMAD.WIDE.U32 R94, R27, UR15, RZ ;  /* 0x0000000f1b5e7c25 */ /* 0x000fe2000f8e00ff */
[----:B----4-:R-:W-:Y:S01]  /*0410*/  ISETP.GE.AND P2, PT, R0, UR17, PT ;  /* 0x0000001100007c0c */ /* 0x010fe2000bf46270 */
[----:B------:R-:W-:Y:S01]  /*0420*/  UMOV UR5, 0x400 ;  /* 0x0000040000057882 */ /* 0x000fe20000000000 */
[C---:B------:R-:W-:Y:S01]  /*0430*/  IADD3 R21, PT, PT, R102.reuse, 0x1, RZ ;  /* 0x0000000166157810 */ /* 0x040fe20007ffe0ff */
[----:B------:R-:W-:Y:S01]  /*0440*/  ULEA.HI.X UR9, UR4, UR11, UR9, 0x1, UP0 ;  /* 0x0000000b04097291 */ /* 0x000fe200080f0c09 */
[----:B------:R-:W-:Y:S01]  /*0450*/  IADD3 R0, PT, PT, R102, 0x7, RZ ;  /* 0x0000000766007810 */ /* 0x000fe20007ffe0ff */
[----:B--2---:R-:W-:Y:S01]  /*0460*/  ULEA UR5, UR7, UR5, 0x18 ;  /* 0x0000000507057291 */ /* 0x004fe2000f8ec0ff */
[----:B------:R-:W-:Y:S01]  /*0470*/  ISETP.GE.AND P0, PT, R22, UR17, PT ;  /* 0x0000001116007c0c */ /* 0x000fe2000bf06270 */
[----:B------:R-:W-:Y:S01]  /*0480*/  UMOV UR4, URZ ;  /* 0x000000ff00047c82 */ /* 0x000fe20008000000 */
[----:B------:R-:W-:Y:S01]  /*0490*/  P2R R90, PR, RZ, 0x4 ;  /* 0x00000004ff5a7803 */ /* 0x000fe20000000000 */
[----:B------:R-:W-:Y:S01]  /*04a0*/  UIADD3 UR7, UPT, UPT, UR5, 0x800, URZ ;  /* 0x0000080005077890 */ /* 0x000fe2000fffe0ff */
[----:B------:R-:W-:Y:S01]  /*04b0*/  ISETP.GE.AND P1, PT, R21, UR17, PT ;  /* 0x0000001115007c0c */ /* 0x000fe2000bf26270 */
[----:B------:R-:W1:Y:S01]  /*04c0*/  LDCU UR10, c[0x0][0x3a0] ;  /* 0x00007400ff0a77ac */ /* 0x000e620008000800 */
[----:B------:R-:W-:-:S02]  /*04d0*/  IADD3 R22, PT, PT, R102, 0x6, RZ ;  /* 0x0000000666167810 */ /* 0x000fc40007ffe0ff */
[----:B------:R-:W-:Y:S01]  /*04e0*/  ISETP.GE.AND P2, PT, R0, UR17, PT ;  /* 0x0000001100007c0c */ /* 0x000fe2000bf46270 */
[----:B------:R-:W2:Y:S01]  /*04f0*/  LDCU UR11, c[0x0][0x39c] ;  /* 0x00007380ff0b77ac */ /* 0x000ea20008000800 */
[----:B------:R-:W-:Y:S02]  /*0500*/  IADD3 R21, PT, PT, R102, 0x5, RZ ;  /* 0x0000000566157810 */ /* 0x000fe40007ffe0ff */
[----:B------:R-:W-:Y:S02]  /*0510*/  SHF.L.U32 R0, R20, 0x5, RZ ;  /* 0x0000000514007819 */ /* 0x000fe400000006ff */
[----:B------:R-:W-:Y:S02]  /*0520*/  P2R R88, PR, RZ, 0x1 ;  /* 0x00000001ff587803 */ /* 0x000fe40000000000 */
[----:B------:R-:W-:Y:S02]  /*0530*/  P2R R89, PR, RZ, 0x2 ;  /* 0x00000002ff597803 */ /* 0x000fe40000000000 */
[----:B------:R-:W-:-:S02]  /*0540*/  ISETP.GE.AND P0, PT, R22, UR17, PT ;  /* 0x0000001116007c0c */ /* 0x000fc4000bf06270 */
[----:B------:R-:W-:Y:S02]  /*0550*/  ISETP.GE.AND P1, PT, R21, UR17, PT ;  /* 0x0000001115007c0c */ /* 0x000fe4000bf26270 */
[C---:B------:R-:W-:Y:S02]  /*0560*/  IADD3 R24, PT, PT, R0.reuse, 0x8, RZ ;  /* 0x0000000800187810 */ /* 0x040fe40007ffe0ff */
[C---:B------:R-:W-:Y:S02]  /*0570*/  IADD3 R25, PT, PT, R0.reuse, 0x10, RZ ;  /* 0x0000001000197810 */ /* 0x040fe40007ffe0ff */
[C---:B------:R-:W-:Y:S02]  /*0580*/  LOP3.LUT R22, R0.reuse, 0x7ffffe0, RZ, 0xc0, !PT ;  /* 0x07ffffe000167812 */ /* 0x040fe400078ec0ff */
[----:B------:R-:W-:Y:S02]  /*0590*/  IADD3 R26, PT, PT, R0, 0x18, RZ ;  /* 0x00000018001a7810 */ /* 0x000fe40007ffe0ff */
[----:B------:R-:W-:-:S02]  /*05a0*/  IADD3 R0, PT, PT, R102, 0xb, RZ ;  /* 0x0000000b66007810 */ /* 0x000fc40007ffe0ff */
[C---:B------:R-:W-:Y:S02]  /*05b0*/  IADD3 R32, PT, PT, R102.reuse, 0x9, RZ ;  /* 0x0000000966207810 */ /* 0x040fe40007ffe0ff */
[----:B------:R-:W-:Y:S02]  /*05c0*/  IADD3 R33, PT, PT, R102, 0xa, RZ ;  /* 0x0000000a66217810 */ /* 0x000fe40007ffe0ff */
[----:B------:R-:W-:Y:S02]  /*05d0*/  P2R R87, PR, RZ, 0x4 ;  /* 0x00000004ff577803 */ /* 0x000fe40000000000 */
[----:B------:R-:W-:Y:S02]  /*05e0*/  P2R R86, PR, RZ, 0x2 ;  /* 0x00000002ff567803 */ /* 0x000fe40000000000 */
[----:B------:R-:W-:Y:S02]  /*05f0*/  ISETP.GE.AND P1, PT, R0, UR17, PT ;  /* 0x0000001100007c0c */ /* 0x000fe4000bf26270 */
[----:B------:R-:W-:-:S02]  /*0600*/  ISETP.GE.AND P2, PT, R32, UR17, PT ;  /* 0x0000001120007c0c */ /* 0x000fc4000bf46270 */
[----:B------:R-:W-:Y:S02]  /*0610*/  ISETP.GE.AND P3, PT, R33, UR17, PT ;  /* 0x0000001121007c0c */ /* 0x000fe4000bf66270 */
[C---:B------:R-:W-:Y:S02]  /*0620*/  IADD3 R34, PT, PT, R102.reuse, 0xf, RZ ;  /* 0x0000000f66227810 */ /* 0x040fe40007ffe0ff */
[C---:B------:R-:W-:Y:S02]  /*0630*/  IADD3 R35, PT, PT, R102.reuse, 0xd, RZ ;  /* 0x0000000d66237810 */ /* 0x040fe40007ffe0ff */
[----:B------:R-:W-:Y:S02]  /*0640*/  IADD3 R36, PT, PT, R102, 0xe, RZ ;  /* 0x0000000e66247810 */ /* 0x000fe40007ffe0ff */
[----:B------:R-:W-:Y:S02]  /*0650*/  P2R R85, PR, RZ, 0x1 ;  /* 0x00000001ff557803 */ /* 0x000fe40000000000 */
[C---:B------:R-:W-:Y:S01]  /*0660*/  ISETP.GE.AND P0, PT, R27.reuse, UR16, PT ;  /* 0x000000101b007c0c */ /* 0x040fe2000bf06270 */
[----:B------:R-:W-:Y:S01]  /*0670*/  IMAD R27, R27, UR14, R95 ;  /* 0x0000000e1b1b7c24 */ /* 0x000fe2000f8e025f */
[----:B------:R-:W-:-:S02]  /*0680*/  P2R R84, PR, RZ, 0x2 ;  /* 0x00000002ff547803 */ /* 0x000fc40000000000 */
[----:B------:R-:W-:Y:S02]  /*0690*/  P2R R83, PR, RZ, 0x4 ;  /* 0x00000004ff537803 */ /* 0x000fe40000000000 */
[----:B------:R-:W-:Y:S02]  /*06a0*/  P2R R82, PR, RZ, 0x8 ;  /* 0x00000008ff527803 */ /* 0x000fe40000000000 */
[----:B------:R-:W-:Y:S02]  /*06b0*/  LEA R20, R20, UR5, 0x1 ;  /* 0x0000000514147c11 */ /* 0x000fe4000f8e08ff */
[----:B------:R-:W-:Y:S02]  /*06c0*/  LEA R21, R91, UR5, 0x4 ;  /* 0x000000055b157c11 */ /* 0x000fe4000f8e20ff */
[----:B------:R-:W-:Y:S02]  /*06d0*/  LEA R23, R92, UR7, 0x4 ;  /* 0x000000075c177c11 */ /* 0x000fe4000f8e20ff */
[----:B------:R-:W-:-:S02]  /*06e0*/  LOP3.LUT R24, R24, 0x7ffffe8, RZ, 0xc0, !PT ;  /* 0x07ffffe818187812 */ /* 0x000fc400078ec0ff */
[----:B------:R-:W-:Y:S02]  /*06f0*/  LOP3.LUT R25, R25, 0x7fffff0, RZ, 0xc0, !PT ;  /* 0x07fffff019197812 */ /* 0x000fe400078ec0ff */
[----:B------:R-:W-:Y:S02]  /*0700*/  LOP3.LUT R26, R26, 0x7fffff8, RZ, 0xc0, !PT ;  /* 0x07fffff81a1a7812 */ /* 0x000fe400078ec0ff */
[C---:B------:R-:W-:Y:S02]  /*0710*/  IADD3 R100, PT, PT, R102.reuse, 0x4, RZ ;  /* 0x0000000466647810 */ /* 0x040fe40007ffe0ff */
[C---:B------:R-:W-:Y:S02]  /*0720*/  IADD3 R98, PT, PT, R102.reuse, 0x8, RZ ;  /* 0x0000000866627810 */ /* 0x040fe40007ffe0ff */
[----:B------:R-:W-:Y:S02]  /*0730*/  IADD3 R96, PT, PT, R102, 0xc, RZ ;  /* 0x0000000c66607810 */ /* 0x000fe40007ffe0ff */
[----:B------:R-:W-:-:S02]  /*0740*/  MOV R103, RZ ;  /* 0x000000ff00677202 */ /* 0x000fc40000000f00 */
[----:B------:R-:W-:Y:S02]  /*0750*/  ISETP.GE.AND P1, PT, R34, UR17, PT ;  /* 0x0000001122007c0c */ /* 0x000fe4000bf26270 */
[----:B------:R-:W-:Y:S02]  /*0760*/  ISETP.GE.AND P2, PT, R35, UR17, PT ;  /* 0x0000001123007c0c */ /* 0x000fe4000bf46270 */
[----:B012---:R-:W-:-:S13]  /*0770*/  ISETP.GE.AND P3, PT, R36, UR17, PT ;  /* 0x0000001124007c0c */ /* 0x007fda000bf66270 */
.L_x_26:
[----:B0-----:R-:W0:Y:S01]  /*0780*/  LDC R0, c[0x0][0x3a0] ;  /* 0x0000e800ff007b82 */ /* 0x001e220000000800 */
[----:B-1----:R-:W1:Y:S01]  /*0790*/  LDCU UR6, c[0x0][0x360] ;  /* 0x00006c00ff0677ac */ /* 0x002e620008000800 */
[----:B------:R-:W-:Y:S01]  /*07a0*/  BSSY.RECONVERGENT B0, `(.L_x_1) ;  /* 0x0000024000007945 */ /* 0x000fe20003800200 */
[----:B------:R-:W-:Y:S02]  /*07b0*/  PRMT R37, RZ, 0x7610, R37 ;  /* 0x00007610ff257816 */ /* 0x000fe40000000025 */
[----:B------:R-:W-:Y:S02]  /*07c0*/  PRMT R39, RZ, 0x7610, R39 ;  /* 0x00007610ff277816 */ /* 0x000fe40000000027 */
[----:B------:R-:W-:Y:S01]  /*07d0*/  PRMT R36, RZ, 0x7610, R36 ;  /* 0x00007610ff247816 */ /* 0x000fe20000000024 */
[----:B-1----:R-:W-:-:S04]  /*07e0*/  IMAD R91, R91, UR6, R92 ;  /* 0x000000065b5b7c24 */ /* 0x002fc8000f8e025c */
[----:B0-----:R-:W-:-:S04]  /*07f0*/  IMAD.WIDE.U32 R32, R91, R0, RZ ;  /* 0x000000005b207225 */ /* 0x001fc800078e00ff */
[----:B------:R-:W-:Y:S01]  /*0800*/  IMAD R91, R91, UR14, R33 ;  /* 0x0000000e5b5b7c24 */ /* 0x000fe2000f8e0221 */
[----:B------:R-:W-:-:S04]  /*0810*/  LEA R34, P4, R32, UR8, 0x1 ;  /* 0x0000000820227c11 */ /* 0x000fc8000f8808ff */
[--C-:B------:R-:W-:Y:S02]  /*0820*/  LEA.HI.X R35, R32, UR9, R91.reuse, 0x1, P4 ;  /* 0x0000000920237c11 */ /* 0x100fe4000a0f0c5b */
[----:B------:R-:W-:Y:S01]  /*0830*/  PRMT R91, RZ, 0x7610, R91 ;  /* 0x00007610ff5b7816 */ /* 0x000fe2000000005b */
[----:B------:R-:W-:Y:S06]  /*0840*/  @P0 BRA `(.L_x_2) ;  /* 0x0000000000640947 */ /* 0x000fec0003800000 */
[----:B------:R-:W-:-:S06]  /*0850*/  UIADD3 UR6, UPT, UPT, UR4, 0x3, URZ ;  /* 0x0000000304067890 */ /* 0x000fcc000fffe0ff */
[----:B------:R-:W-:-:S13]  /*0860*/  ISETP.LE.AND P4, PT, R0, UR6, PT ;  /* 0x0000000600007c0c */ /* 0x000fda000bf83270 */
[----:B------:R-:W-:Y:S05]  /*0870*/  @P4 BRA `(.L_x_3) ;  /* 0x0000000000184947 */ /* 0x000fea0003800000 */
[----:B------:R-:W2:Y:S02]  /*0880*/  LDG.E.64 R32, desc[UR12][R34.64] ;  /* 0x0000000c22207981 */ /* 0x000ea4000c1e1b00 */
[C---:B--2---:R-:W-:Y:S02]  /*0890*/  PRMT R36, R33.reuse, 0x7632, R36 ;  /* 0x0000763221247816 */ /* 0x044fe40000000024 */
[----:B------:R-:W-:Y:S02]  /*08a0*/  PRMT R37, R33, 0x7610, R37 ;  /* 0x0000761021257816 */ /* 0x000fe40000000025 */
[C---:B------:R-:W-:Y:S02]  /*08b0*/  PRMT R91, R32.reuse, 0x7610, R91 ;  /* 0x00007610205b7816 */ /* 0x040fe4000000005b */
[----:B------:R-:W-:Y:S01]  /*08c0*/  PRMT R39, R32, 0x7632, R39 ;  /* 0x0000763220277816 */ /* 0x000fe20000000027 */
[----:B------:R-:W-:Y:S06]  /*08d0*/  BRA `(.L_x_2) ;  /* 0x0000000000407947 */ /* 0x000fec0003800000 */
.L_x_3:
[----:B------:R-:W-:Y:S02]  /*08e0*/  IADD3 R33, P4, PT, R94, UR4, RZ ;  /* 0x000000045e217c10 */ /* 0x000fe4000ff9e0ff */
[----:B------:R-:W-:Y:S02]  /*08f0*/  PRMT R91, RZ, 0x7610, R91 ;  /* 0x00007610ff5b7816 */ /* 0x000fe4000000005b */
[----:B------:R-:W-:Y:S02]  /*0900*/  IADD3.X R36, PT, PT, RZ, R27, RZ, P4, !PT ;  /* 0x0000001bff247210 */ /* 0x000fe400027fe4ff */
[----:B------:R-:W-:-:S04]  /*0910*/  LEA R32, P4, R33, UR20, 0x1 ;  /* 0x0000001421207c11 */ /* 0x000fc8000f8808ff */
[----:B------:R-:W-:Y:S02]  /*0920*/  LEA.HI.X R33, R33, UR21, R36, 0x1, P4 ;  /* 0x0000001521217c11 */ /* 0x000fe4000a0f0c24 */
[----:B------:R-:W-:Y:S01]  /*0930*/  ISETP.LE.AND P4, PT, R0, UR4, PT ;  /* 0x0000000400007c0c */ /* 0x000fe2000bf83270 */
[----:B------:R-:W-:Y:S01]  /*0940*/  UIADD3 UR6, UPT, UPT, UR4, 0x1, URZ ;  /* 0x0000000104067890 */ /* 0x000fe2000fffe0ff */
[----:B------:R-:W-:-:S11]  /*0950*/  PRMT R39, RZ, 0x7610, R39 ;  /* 0x00007610ff277816 */ /* 0x000fd60000000027 */
[----:B------:R0:W5:Y:S01]  /*0960*/  @!P4 LDG.E.U16 R91, desc[UR12][R32.64] ;  /* 0x0000000c205bc981 */ /* 0x000162000c1e1500 */
[----:B------:R-:W-:Y:S01]  /*0970*/  ISETP.LE.AND P4, PT, R0, UR6, PT ;  /* 0x0000000600007c0c */ /* 0x000fe2000bf83270 */
[----:B------:R-:W-:Y:S01]  /*0980*/  UIADD3 UR6, UPT, UPT, UR4, 0x2, URZ ;  /* 0x0000000204067890 */ /* 0x000fe2000fffe0ff */
[----:B------:R-:W-:-:S11]  /*0990*/  PRMT R37, RZ, 0x7610, R37 ;  /* 0x00007610ff257816 */ /* 0x000fd60000000025 */
[----:B------:R0:W5:Y:S01]  /*09a0*/  @!P4 LDG.E.U16 R39, desc[UR12][R32.64+0x2] ;  /* 0x0000020c2027c981 */ /* 0x000162000c1e1500 */
[----:B------:R-:W-:-:S13]  /*09b0*/  ISETP.LE.AND P4, PT, R0, UR6, PT ;  /* 0x0000000600007c0c */ /* 0x000fda000bf83270 */
[----:B------:R0:W5:Y:S01]  /*09c0*/  @!P4 LDG.E.U16 R37, desc[UR12][R32.64+0x4] ;  /* 0x0000040c2025c981 */ /* 0x000162000c1e1500 */
[----:B------:R-:W-:-:S07]  /*09d0*/  PRMT R36, RZ, 0x7610, R36 ;  /* 0x00007610ff247816 */ /* 0x000fce0000000024 */
.L_x_2:
[----:B------:R-:W-:Y:S05]  /*09e0*/  BSYNC.RECONVERGENT B0 ;  /* 0x0000000000007941 */ /* 0x000fea0003800200 */
.L_x_1:
[----:B-----5:R1:W-:Y:S01]  /*09f0*/  STS.U16 [R20], R91 ;  /* 0x0000005b14007388 */ /* 0x0203e20000000400 */
[----:B------:R-:W-:Y:S01]  /*0a00*/  BSSY.RECONVERGENT B0, `(.L_x_4) ;  /* 0x000002f000007945 */ /* 0x000fe20003800200 */
[----:B------:R-:W-:Y:S02]  /*0a10*/  PRMT R93, RZ, 0x7610, R93 ;  /* 0x00007610ff5d7816 */ /* 0x000fe4000000005d */
[----:B------:R1:W-:Y:S01]  /*0a20*/  STS.U16 [R20+0x80], R39 ;  /* 0x0000802714007388 */ /* 0x0003e20000000400 */
[----:B------:R-:W-:Y:S02]  /*0a30*/  PRMT R105, RZ, 0x7610, R105 ;  /* 0x00007610ff697816 */ /* 0x000fe40000000069 */
[----:B------:R-:W-:Y:S01]  /*0a40*/  PRMT R107, RZ, 0x7610, R107 ;  /* 0x00007610ff6b7816 */ /* 0x000fe2000000006b */
[----:B------:R1:W-:Y:S01]  /*0a50*/  STS.U16 [R20+0x100], R37 ;  /* 0x0001002514007388 */ /* 0x0003e20000000400 */
[----:B------:R-:W-:-:S03]  /*0a60*/  PRMT R38, RZ, 0x7610, R38 ;  /* 0x00007610ff267816 */ /* 0x000fc60000000026 */
[----:B------:R1:W-:Y:S01]  /*0a70*/  STS.U16 [R20+0x180], R36 ;  /* 0x0001802414007388 */ /* 0x0003e20000000400 */
[----:B------:R-:W-:Y:S05]  /*0a80*/  @P0 BRA `(.L_x_5) ;  /* 0x0000000000980947 */ /* 0x000fea0003800000 */
[----:B------:R-:W-:-:S06]  /*0a90*/  UIADD3 UR6, UPT, UPT, UR4, 0x7, URZ ;  /* 0x0000000704067890 */ /* 0x000fcc000fffe0ff */
[----:B------:R-:W-:-:S13]  /*0aa0*/  ISETP.LE.AND P4, PT, R0, UR6, PT ;  /* 0x0000000600007c0c */ /* 0x000fda000bf83270 */
[----:B------:R-:W-:Y:S05]  /*0ab0*/  @!P4 BRA `(.L_x_6) ;  /* 0x000000000078c947 */ /* 0x000fea0003800000 */
[----:B------:R-:W-:Y:S01]  /*0ac0*/  UIADD3 UR6, UPT, UPT, UR4, 0x4, URZ ;  /* 0x0000000404067890 */ /* 0x000fe2000fffe0ff */
[----:B------:R-:W-:-:S05]  /*0ad0*/  PRMT R107, RZ, 0x7610, R107 ;  /* 0x00007610ff6b7816 */ /* 0x000fca000000006b */
[----:B------:R-:W-:Y:S01]  /*0ae0*/  ISETP.LE.AND P5, PT, R0, UR6, PT ;  /* 0x0000000600007c0c */ /* 0x000fe2000bfa3270 */
[----:B------:R-:W-:-:S12]  /*0af0*/  UIADD3 UR6, UPT, UPT, UR4, 0x5, URZ ;  /* 0x0000000504067890 */ /* 0x000fd8000fffe0ff */
[----:B0-----:R-:W0:Y:S01]  /*0b00*/  @!P5 LDC.64 R32, c[0x0][0x380] ;  /* 0x0000e000ff20db82 */ /* 0x001e220000000a00 */
[----:B-1----:R-:W-:-:S04]  /*0b10*/  @!P5 IADD3 R37, P4, PT, R94, UR4, RZ ;  /* 0x000000045e25dc10 */ /* 0x002fc8000ff9e0ff */
[----:B------:R-:W-:Y:S02]  /*0b20*/  @!P5 IADD3.X R38, PT, PT, RZ, R27, RZ, P4, !PT ;  /* 0x0000001bff26d210 */ /* 0x000fe400027fe4ff */
[----:B------:R-:W-:-:S13]  /*0b30*/  ISETP.LE.AND P4, PT, R0, UR6, PT ;  /* 0x0000000600007c0c */ /* 0x000fda000bf83270 */
[----:B------:R-:W-:-:S04]  /*0b40*/  @!P4 IADD3 R39, P6, PT, R94, UR4, RZ ;  /* 0x000000045e27cc10 */ /* 0x000fc8000ffde0ff */
[----:B------:R-:W-:Y:S02]  /*0b50*/  @!P4 IADD3.X R92, PT, PT, RZ, R27, RZ, P6, !PT ;  /* 0x0000001bff5cc210 */ /* 0x000fe400037fe4ff */
[----:B0-----:R-:W-:-:S04]  /*0b60*/  @!P5 LEA R36, P6, R37, R32, 0x1 ;  /* 0x000000202524d211 */ /* 0x001fc800078c08ff */
[----:B------:R-:W-:Y:S02]  /*0b70*/  @!P5 LEA.HI.X R37, R37, R33, R38, 0x1, P6 ;  /* 0x000000212525d211 */ /* 0x000fe400030f0c26 */
[----:B------:R-:W0:Y:S03]  /*0b80*/  @!P4 LDC.64 R32, c[0x0][0x380] ;  /* 0x0000e000ff20cb82 */ /* 0x000e260000000a00 */
[----:B------:R2:W5:Y:S01]  /*0b90*/  @!P5 LDG.E.U16 R107, desc[UR12][R36.64+0x8] ;  /* 0x0000080c246bd981 */ /* 0x000562000c1e1500 */
[----:B------:R-:W-:Y:S01]  /*0ba0*/  PRMT R105, RZ, 0x7610, R105 ;  /* 0x00007610ff697816 */ /* 0x000fe20000000069 */
[----:B------:R-:W-:Y:S01]  /*0bb0*/  UIADD3 UR6, UPT, UPT, UR4, 0x6, URZ ;  /* 0x0000000604067890 */ /* 0x000fe2000fffe0ff */
[----:B0-----:R-:W-:-:S04]  /*0bc0*/  @!P4 LEA R32, P6, R39, R32, 0x1 ;  /* 0x000000202720c211 */ /* 0x001fc800078c08ff */
[----:B------:R-:W-:-:S05]  /*0bd0*/  @!P4 LEA.HI.X R33, R39, R33, R92, 0x1, P6 ;  /* 0x000000212721c211 */ /* 0x000fca00030f0c5c */
[----:B------:R2:W5:Y:S01]  /*0be0*/  @!P4 LDG.E.U16 R105, desc[UR12][R32.64+0xa] ;  /* 0x00000a0c2069c981 */ /* 0x000562000c1e1500 */
[----:B------:R-:W-:Y:S02]  /*0bf0*/  ISETP.LE.AND P4, PT, R0, UR6, PT ;  /* 0x0000000600007c0c */ /* 0x000fe4000bf83270 */
[----:B------:R-:W-:Y:S02]  /*0c00*/  PRMT R93, RZ, 0x7610, R93 ;  /* 0x00007610ff5d7816 */ /* 0x000fe4000000005d */
[----:B------:R-:W-:-:S09]  /*0c10*/  PRMT R38, RZ, 0x7610, R38 ;  /* 0x00007610ff267816 */ /* 0x000fd20000000026 */
[----:B--2---:R-:W-:Y:S05]  /*0c20*/  @P4 BRA `(.L_x_5) ;  /* 0x0000000000304947 */ /* 0x004fea0003800000 */
[----:B------:R-:W-:-:S04]  /*0c30*/  IADD3 R33, P4, PT, R94, UR4, RZ ;  /* 0x000000045e217c10 */ /* 0x000fc8000ff9e0ff */
[----:B------:R-:W-:Y:S02]  /*0c40*/  IADD3.X R36, PT, PT, RZ, R27, RZ, P4, !PT ;  /* 0x0000001bff247210 */ /* 0x000fe400027fe4ff */
[----:B------:R-:W-:-:S04]  /*0c50*/  LEA R32, P4, R33, UR20, 0x1 ;  /* 0x0000001421207c11 */ /* 0x000fc8000f8808ff */
[----:B------:R-:W-:-:S05]  /*0c60*/  LEA.HI.X R33, R33, UR21, R36, 0x1, P4 ;  /* 0x0000001521217c11 */ /* 0x000fca000a0f0c24 */
[----:B------:R2:W5:Y:S01]  /*0c70*/  LDG.E.U16 R93, desc[UR12][R32.64+0xc] ;  /* 0x00000c0c205d7981 */ /* 0x000562000c1e1500 */
[----:B------:R-:W-:Y:S01]  /*0c80*/  PRMT R38, RZ, 0x7610, R38 ;  /* 0x00007610ff267816 */ /* 0x000fe20000000026 */
[----:B------:R-:W-:Y:S06]  /*0c90*/  BRA `(.L_x_5) ;  /* 0x0000000000147947 */ /* 0x000fec0003800000 */
.L_x_6:
[----:B0-----:R-:W2:Y:S02]  /*0ca0*/  LDG.E.64 R32, desc[UR12][R34.64+0x8] ;  /* 0x0000080c22207981 */ /* 0x001ea4000c1e1b00 */
[C---:B--2---:R-:W-:Y:S02]  /*0cb0*/  PRMT R38, R33.reuse, 0x7632, R38 ;  /* 0x0000763221267816 */ /* 0x044fe40000000026 */
[----:B------:R-:W-:Y:S02]  /*0cc0*/  PRMT R93, R33, 0x7610, R93 ;  /* 0x00007610215d7816 */ /* 0x000fe4000000005d */
[C---:B------:R-:W-:Y:S02]  /*0cd0*/  PRMT R107, R32.reuse, 0x7610, R107 ;  /* 0x00007610206b7816 */ /* 0x040fe4000000006b */
[----:B------:R-:W-:-:S07]  /*0ce0*/  PRMT R105, R32, 0x7632, R105 ;  /* 0x0000763220697816 */ /* 0x000fce0000000069 */
.L_x_5:
[----:B------:R-:W-:Y:S05]  /*0cf0*/  BSYNC.RECONVERGENT B0 ;  /* 0x0000000000007941 */ /* 0x000fea0003800200 */
.L_x_4:
[----:B-----5:R3:W-:Y:S01]  /*0d00*/  STS.U16 [R20+0x200], R107 ;  /* 0x0002006b14007388 */ /* 0x0207e20000000400 */
[----:B------:R-:W-:Y:S01]  /*0d10*/  BSSY.RECONVERGENT B0, `(.L_x_7) ;  /* 0x000002f000007945 */ /* 0x000fe20003800200 */
[----:B-1----:R-:W-:Y:S02]  /*0d20*/  PRMT R39, RZ, 0x7610, R39 ;  /* 0x00007610ff277816 */ /* 0x002fe40000000027 */
        /* <DEDUP_REMOVED lines=14> */
[----:B0-2---:R-:W0:Y:S01]  /*0e10*/  @!P5 LDC.64 R32, c[0x0][0x380] ;  /* 0x0000e000ff20db82 */ /* 0x005e220000000a00 */
[----:B------:R-:W-:-:S04]  /*0e20*/  @!P5 IADD3 R37, P4, PT, R94, UR4, RZ ;  /* 0x000000045e25dc10 */ /* 0x000fc8000ff9e0ff */
[----:B---3--:R-:W-:Y:S02]  /*0e30*/  @!P5 IADD3.X R38, PT, PT, RZ, R27, RZ, P4, !PT ;  /* 0x0000001bff26d210 */ /* 0x008fe400027fe4ff */
[----:B------:R-:W-:-:S13]  /*0e40*/  ISETP.LE.AND P4, PT, R0, UR6, PT ;  /* 0x0000000600007c0c */ /* 0x000fda000bf83270 */
[----:B------:R-:W-:-:S04]  /*0e50*/  @!P4 IADD3 R39, P6, PT, R94, UR4, RZ ;  /* 0x000000045e27cc10 */ /* 0x000fc8000ffde0ff */
[----:B------:R-:W-:Y:S02]  /*0e60*/  @!P4 IADD3.X R92, PT, PT, RZ, R27, RZ, P6, !PT ;  /* 0x0000001bff5cc210 */ /* 0x000fe400037fe4ff */
[----:B0-----:R-:W-:-:S04]  /*0e70*/  @!P5 LEA R36, P6, R37, R32, 0x1 ;  /* 0x000000202524d211 */ /* 0x001fc800078c08ff */
[----:B------:R-:W-:Y:S02]  /*0e80*/  @!P5 LEA.HI.X R37, R37, R33, R38, 0x1, P6 ;  /* 0x000000212525d211 */ /* 0x000fe400030f0c26 */
[----:B------:R-:W0:Y:S01]  /*0e90*/  @!P4 LDC.64 R32, c[0x0][0x380] ;  /* 0x0000e000ff20cb82 */ /* 0x000e220000000a00 */
[----:B------:R-:W-:Y:S01]  /*0ea0*/  PRMT R91, RZ, 0x7610, R91 ;  /* 0x00007610ff5b7816 */ /* 0x000fe2000000005b */
[----:B------:R-:W-:Y:S01]  /*0eb0*/  UIADD3 UR6, UPT, UPT, UR4, 0xa, URZ ;  /* 0x0000000a04067890 */ /* 0x000fe2000fffe0ff */
[----:B------:R1:W5:Y:S01]  /*0ec0*/  @!P5 LDG.E.U16 R109, desc[UR12][R36.64+0x10] ;  /* 0x0000100c246dd981 */ /* 0x000362000c1e1500 */
[----:B0-----:R-:W-:-:S04]  /*0ed0*/  @!P4 LEA R32, P6, R39, R32, 0x1 ;  /* 0x000000202720c211 */ /* 0x001fc800078c08ff */
[----:B------:R-:W-:-:S05]  /*0ee0*/  @!P4 LEA.HI.X R33, R39, R33, R92, 0x1, P6 ;  /* 0x000000212721c211 */ /* 0x000fca00030f0c5c */
[----:B------:R4:W5:Y:S01]  /*0ef0*/  @!P4 LDG.E.U16 R91, desc[UR12][R32.64+0x12] ;  /* 0x0000120c205bc981 */ /* 0x000962000c1e1500 */
[----:B------:R-:W-:Y:S02]  /*0f00*/  ISETP.LE.AND P4, PT, R0, UR6, PT ;  /* 0x0000000600007c0c */ /* 0x000fe4000bf83270 */
[----:B------:R-:W-:Y:S02]  /*0f10*/  PRMT R39, RZ, 0x7610, R39 ;  /* 0x00007610ff277816 */ /* 0x000fe40000000027 */
[----:B-1----:R-:W-:-:S09]  /*0f20*/  PRMT R37, RZ, 0x7610, R37 ;  /* 0x00007610ff257816 */ /* 0x002fd20000000025 */
[----:B----4-:R-:W-:Y:S05]  /*0f30*/  @P4 BRA `(.L_x_8) ;  /* 0x0000000000304947 */ /* 0x010fea0003800000 */
[----:B------:R-:W-:-:S04]  /*0f40*/  IADD3 R33, P4, PT, R94, UR4, RZ ;  /* 0x000000045e217c10 */ /* 0x000fc8000ff9e0ff */
[----:B------:R-:W-:Y:S02]  /*0f50*/  IADD3.X R36, PT, PT, RZ, R27, RZ, P4, !PT ;  /* 0x0000001bff247210 */ /* 0x000fe400027fe4ff */
[----:B------:R-:W-:-:S04]  /*0f60*/  LEA R32, P4, R33, UR20, 0x1 ;  /* 0x0000001421207c11 */ /* 0x000fc8000f8808ff */
[----:B------:R-:W-:-:S05]  /*0f70*/  LEA.HI.X R33, R33, UR21, R36, 0x1, P4 ;  /* 0x0000001521217c11 */ /* 0x000fca000a0f0c24 */
[----:B------:R1:W5:Y:S01]  /*0f80*/  LDG.E.U16 R39, desc[UR12][R32.64+0x14] ;  /* 0x0000140c20277981 */ /* 0x000362000c1e1500 */
[----:B------:R-:W-:Y:S01]  /*0f90*/  PRMT R37, RZ, 0x7610, R37 ;  /* 0x00007610ff257816 */ /* 0x000fe20000000025 */
[----:B------:R-:W-:Y:S06]  /*0fa0*/  BRA `(.L_x_8) ;  /* 0x0000000000147947 */ /* 0x000fec0003800000 */
.L_x_9:
[----:B0-2---:R-:W2:Y:S02]  /*0fb0*/  LDG.E.64 R32, desc[UR12][R34.64+0x10] ;  /* 0x0000100c22207981 */ /* 0x005ea4000c1e1b00 */
[C---:B--2---:R-:W-:Y:S02]  /*0fc0*/  PRMT R37, R33.reuse, 0x7632, R37 ;  /* 0x0000763221257816 */ /* 0x044fe40000000025 */
[----:B------:R-:W-:Y:S02]  /*0fd0*/  PRMT R39, R33, 0x7610, R39 ;  /* 0x0000761021277816 */ /* 0x000fe40000000027 */
[C---:B------:R-:W-:Y:S02]  /*0fe0*/  PRMT R109, R32.reuse, 0x7610, R109 ;  /* 0x00007610206d7816 */ /* 0x040fe4000000006d */
[----:B------:R-:W-:-:S07]  /*0ff0*/  PRMT R91, R32, 0x7632, R91 ;  /* 0x00007632205b7816 */ /* 0x000fce000000005b */
.L_x_8:
[----:B------:R-:W-:Y:S05]  /*1000*/  BSYNC.RECONVERGENT B0 ;  /* 0x0000000000007941 */ /* 0x000fea0003800200 */
.L_x_7:
[----:B-----5:R4:W-:Y:S01]  /*1010*/  STS.U16 [R20+0x400], R109 ;  /* 0x0004006d14007388 */ /* 0x0209e20000000400 */
[----:B------:R-:W-:Y:S01]  /*1020*/  BSSY.RECONVERGENT B0, `(.L_x_10) ;  /* 0x000002f000007945 */ /* 0x000fe20003800200 */
[----:B---3--:R-:W-:Y:S02]  /*1030*/  PRMT R93, RZ, 0x7610, R93 ;  /* 0x00007610ff5d7816 */ /* 0x008fe4000000005d */
        /* <DEDUP_REMOVED lines=14> */
[----:B012---:R-:W0:Y:S01]  /*1120*/  @!P5 LDC.64 R32, c[0x0][0x380] ;  /* 0x0000e000ff20db82 */ /* 0x007e220000000a00 */
[----:B------:R-:W-:-:S04]  /*1130*/  @!P5 IADD3 R35, P4, PT, R94, UR4, RZ ;  /* 0x000000045e23dc10 */ /* 0x000fc8000ff9e0ff */
[----:B------:R-:W-:Y:S02]  /*1140*/  @!P5 IADD3.X R36, PT, PT, RZ, R27, RZ, P4, !PT ;  /* 0x0000001bff24d210 */ /* 0x000fe400027fe4ff */
[----:B------:R-:W-:-:S13]  /*1150*/  ISETP.LE.AND P4, PT, R0, UR6, PT ;  /* 0x0000000600007c0c */ /* 0x000fda000bf83270 */
[----:B----4-:R-:W-:-:S04]  /*1160*/  @!P4 IADD3 R37, P6, PT, R94, UR4, RZ ;  /* 0x000000045e25cc10 */ /* 0x010fc8000ffde0ff */
        /* <DEDUP_REMOVED lines=13> */
[----:B---3--:R-:W-:Y:S05]  /*1240*/  @P4 BRA `(.L_x_11) ;  /* 0x0000000000304947 */ /* 0x008fea0003800000 */
[----:B------:R-:W-:-:S04]  /*1250*/  IADD3 R33, P4, PT, R94, UR4, RZ ;  /* 0x000000045e217c10 */ /* 0x000fc8000ff9e0ff */
[----:B------:R-:W-:Y:S02]  /*1260*/  IADD3.X R34, PT, PT, RZ, R27, RZ, P4, !PT ;  /* 0x0000001bff227210 */ /* 0x000fe400027fe4ff */
[----:B------:R-:W-:-:S04]  /*1270*/  LEA R32, P4, R33, UR20, 0x1 ;  /* 0x0000001421207c11 */ /* 0x000fc8000f8808ff */
[----:B------:R-:W-:-:S05]  /*1280*/  LEA.HI.X R33, R33, UR21, R34, 0x1, P4 ;  /* 0x0000001521217c11 */ /* 0x000fca000a0f0c22 */
[----:B------:R3:W5:Y:S01]  /*1290*/  LDG.E.U16 R93, desc[UR12][R32.64+0x1c] ;  /* 0x00001c0c205d7981 */ /* 0x000762000c1e1500 */
[----:B------:R-:W-:Y:S01]  /*12a0*/  PRMT R36, RZ, 0x7610, R36 ;  /* 0x00007610ff247816 */ /* 0x000fe20000000024 */
[----:B------:R-:W-:Y:S06]  /*12b0*/  BRA `(.L_x_11) ;  /* 0x0000000000147947 */ /* 0x000fec0003800000 */
.L_x_12:
[----:B012---:R-:W2:Y:S02]  /*12c0*/  LDG.E.64 R32, desc[UR12][R34.64+0x18] ;  /* 0x0000180c22207981 */ /* 0x007ea4000c1e1b00 */
[C---:B--2---:R-:W-:Y:S02]  /*12d0*/  PRMT R36, R33.reuse, 0x7632, R36 ;  /* 0x0000763221247816 */ /* 0x044fe40000000024 */
[----:B------:R-:W-:Y:S02]  /*12e0*/  PRMT R93, R33, 0x7610, R93 ;  /* 0x00007610215d7816 */ /* 0x000fe4000000005d */
[C---:B------:R-:W-:Y:S02]  /*12f0*/  PRMT R107, R32.reuse, 0x7610, R107 ;  /* 0x00007610206b7816 */ /* 0x040fe4000000006b */
[----:B------:R-:W-:-:S07]  /*1300*/  PRMT R105, R32, 0x7632, R105 ;  /* 0x0000763220697816 */ /* 0x000fce0000000069 */
.L_x_11:
[----:B------:R-:W-:Y:S05]  /*1310*/  BSYNC.RECONVERGENT B0 ;  /* 0x0000000000007941 */ /* 0x000fea0003800200 */
.L_x_10:
[----:B----4-:R-:W0:Y:S01]  /*1320*/  S2R R91, SR_TID.Y ;  /* 0x00000000005b7919 */ /* 0x010e220000002200 */
[----:B------:R-:W0:Y:S01]  /*1330*/  LDCU UR6, c[0x0][0x360] ;  /* 0x00006c00ff0677ac */ /* 0x000e220008000800 */
[----:B------:R-:W-:Y:S01]  /*1340*/  BSSY.RECONVERGENT B0, `(.L_x_13) ;  /* 0x0000022000007945 */ /* 0x000fe20003800200 */
[----:B------:R-:W0:Y:S01]  /*1350*/  S2R R92, SR_TID.X ;  /* 0x00000000005c7919 */ /* 0x000e220000002100 */
[----:B-----5:R4:W-:Y:S04]  /*1360*/  STS.U16 [R20+0x600], R107 ;  /* 0x0006006b14007388 */ /* 0x0209e80000000400 */
[----:B------:R4:W-:Y:S04]  /*1370*/  STS.U16 [R20+0x680], R105 ;  /* 0x0006806914007388 */ /* 0x0009e80000000400 */
[----:B------:R4:W-:Y:S04]  /*1380*/  STS.U16 [R20+0x700], R93 ;  /* 0x0007005d14007388 */ /* 0x0009e80000000400 */
[----:B------:R4:W-:Y:S01]  /*1390*/  STS.U16 [R20+0x780], R36 ;  /* 0x0007802414007388 */ /* 0x0009e20000000400 */
[----:B0123--:R-:W-:-:S05]  /*13a0*/  IMAD R32, R91, UR6, R92 ;  /* 0x000000065b207c24 */ /* 0x00ffca000f8e025c */
[----:B------:R-:W-:-:S04]  /*13b0*/  LEA.HI R35, R32, UR4, RZ, 0x1e ;  /* 0x0000000420237c11 */ /* 0x000fc8000f8ff0ff */
[----:B------:R-:W-:-:S13]  /*13c0*/  ISETP.GE.AND P4, PT, R35, R0, PT ;  /* 0x000000002300720c */ /* 0x000fda0003f86270 */
[----:B----4-:R-:W-:Y:S05]  /*13d0*/  @P4 BRA `(.L_x_14) ;  /* 0x0000000000604947 */ /* 0x010fea0003800000 */
[----:B------:R-:W-:-:S13]  /*13e0*/  ISETP.NE.AND P5, PT, R90, RZ, PT ;  /* 0x000000ff5a00720c */ /* 0x000fda0003fa5270 */
[----:B------:R-:W-:Y:S05]  /*13f0*/  @P5 BRA `(.L_x_15) ;  /* 0x0000000000185947 */ /* 0x000fea0003800000 */
[----:B------:R-:W-:-:S03]  /*1400*/  IMAD.WIDE.U32 R34, R35, UR11, R102 ;  /* 0x0000000b23227c25 */ /* 0x000fc6000f8e0066 */
[----:B------:R-:W-:-:S04]  /*1410*/  LEA R32, P4, R34, UR18, 0x1 ;  /* 0x0000001222207c11 */ /* 0x000fc8000f8808ff */
[----:B------:R-:W-:-:S06]  /*1420*/  LEA.HI.X R33, R34, UR19, R35, 0x1, P4 ;  /* 0x0000001322217c11 */ /* 0x000fcc000a0f0c23 */
[----:B------:R-:W2:Y:S04]  /*1430*/  LDG.E.64 R32, desc[UR12][R32.64] ;  /* 0x0000000c20207981 */ /* 0x000ea8000c1e1b00 */
[----:B--2---:R0:W-:Y:S01]  /*1440*/  STS.64 [R22+UR5+0x800], R32 ;  /* 0x0008002016007988 */ /* 0x0041e20008000a05 */
[----:B------:R-:W-:Y:S05]  /*1450*/  BRA `(.L_x_14) ;  /* 0x0000000000407947 */ /* 0x000fea0003800000 */
.L_x_15:
[----:B------:R-:W-:Y:S01]  /*1460*/  IMAD.WIDE.U32 R34, R35, UR11, R102 ;  /* 0x0000000b23227c25 */ /* 0x000fe2000f8e0066 */
[----:B------:R-:W-:Y:S02]  /*1470*/  ISETP.NE.AND P5, PT, R88, RZ, PT ;  /* 0x000000ff5800720c */ /* 0x000fe40003fa5270 */
[----:B------:R-:W-:Y:S02]  /*1480*/  ISETP.NE.AND P6, PT, R89, RZ, PT ;  /* 0x000000ff5900720c */ /* 0x000fe40003fc5270 */
[----:B------:R-:W-:-:S04]  /*1490*/  LEA R32, P4, R34, UR18, 0x1 ;  /* 0x0000001222207c11 */ /* 0x000fc8000f8808ff */
[--C-:B------:R-:W-:Y:S02]  /*14a0*/  LEA.HI.X R33, R34, UR19, R35.reuse, 0x1, P4 ;  /* 0x0000001322217c11 */ /* 0x100fe4000a0f0c23 */
[----:B------:R-:W-:Y:S02]  /*14b0*/  ISETP.GE.AND P4, PT, R102, UR11, PT ;  /* 0x0000000b66007c0c */ /* 0x000fe4000bf86270 */
[----:B------:R-:W-:Y:S02]  /*14c0*/  PRMT R34, RZ, 0x7610, R34 ;  /* 0x00007610ff227816 */ /* 0x000fe40000000022 */
[----:B------:R-:W-:Y:S02]  /*14d0*/  PRMT R35, RZ, 0x7610, R35 ;  /* 0x00007610ff237816 */ /* 0x000fe40000000023 */
[----:B------:R-:W-:Y:S02]  /*14e0*/  PRMT R37, RZ, 0x7610, R37 ;  /* 0x00007610ff257816 */ /* 0x000fe40000000025 */
[----:B------:R-:W2:Y:S04]  /*14f0*/  @!P5 LDG.E.U16 R34, desc[UR12][R32.64+0x4] ;  /* 0x0000040c2022d981 */ /* 0x000ea8000c1e1500 */
[----:B------:R-:W3:Y:S04]  /*1500*/  @!P6 LDG.E.U16 R37, desc[UR12][R32.64+0x2] ;  /* 0x0000020c2025e981 */ /* 0x000ee8000c1e1500 */
[----:B------:R2:W4:Y:S02]  /*1510*/  @!P4 LDG.E.U16 R35, desc[UR12][R32.64] ;  /* 0x0000000c2023c981 */ /* 0x000524000c1e1500 */
[----:B--2---:R-:W-:-:S02]  /*1520*/  PRMT R33, R34, 0x5410, RZ ;  /* 0x0000541022217816 */ /* 0x004fc400000000ff */
[----:B---3--:R1:W-:Y:S04]  /*1530*/  STS.U16 [R22+UR5+0x802], R37 ;  /* 0x0008022516007988 */ /* 0x0083e80008000405 */
[----:B----4-:R1:W-:Y:S04]  /*1540*/  STS.U16 [R22+UR5+0x800], R35 ;  /* 0x0008002316007988 */ /* 0x0103e80008000405 */
[----:B------:R1:W-:Y:S02]  /*1550*/  STS [R22+UR5+0x804], R33 ;  /* 0x0008042116007988 */ /* 0x0003e40008000805 */
.L_x_14:
[----:B------:R-:W-:Y:S05]  /*1560*/  BSYNC.RECONVERGENT B0 ;  /* 0x0000000000007941 */ /* 0x000fea0003800200 */
.L_x_13:
[----:B------:R-:W0:Y:S01]  /*1570*/  LDCU UR6, c[0x0][0x360] ;  /* 0x00006c00ff0677ac */ /* 0x000e220008000800 */
[----:B------:R-:W-:Y:S01]  /*1580*/  BSSY.RECONVERGENT B0, `(.L_x_16) ;  /* 0x000001f000007945 */ /* 0x000fe20003800200 */
[----:B0-----:R-:W-:-:S05]  /*1590*/  IMAD R32, R91, UR6, R92 ;  /* 0x000000065b207c24 */ /* 0x001fca000f8e025c */
[----:B------:R-:W-:-:S04]  /*15a0*/  SHF.R.U32.HI R32, RZ, 0x2, R32 ;  /* 0x00000002ff207819 */ /* 0x000fc80000011620 */
[----:B------:R-:W-:-:S04]  /*15b0*/  LOP3.LUT R32, R32, 0x3ffffff, RZ, 0xc0, !PT ;  /* 0x03ffffff20207812 */ /* 0x000fc800078ec0ff */
[----:B-1----:R-:W-:-:S04]  /*15c0*/  IADD3 R35, PT, PT, R32, UR4, RZ ;  /* 0x0000000420237c10 */ /* 0x002fc8000fffe0ff */
[----:B------:R-:W-:-:S13]  /*15d0*/  ISETP.GE.AND P4, PT, R35, R0, PT ;  /* 0x000000002300720c */ /* 0x000fda0003f86270 */
[----:B------:R-:W-:Y:S05]  /*15e0*/  @P4 BRA `(.L_x_17) ;  /* 0x0000000000604947 */ /* 0x000fea0003800000 */
[----:B------:R-:W-:-:S13]  /*15f0*/  ISETP.NE.AND P5, PT, R87, RZ, PT ;  /* 0x000000ff5700720c */ /* 0x000fda0003fa5270 */
[----:B------:R-:W-:Y:S05]  /*1600*/  @!P5 BRA `(.L_x_18) ;  /* 0x000000000044d947 */ /* 0x000fea0003800000 */
        /* <DEDUP_REMOVED lines=15> */
[----:B------:R0:W-:Y:S01]  /*1700*/  STS [R24+UR5+0x804], R33 ;  /* 0x0008042118007988 */ /* 0x0001e20008000805 */
[----:B------:R-:W-:Y:S05]  /*1710*/  BRA `(.L_x_17) ;  /* 0x0000000000147947 */ /* 0x000fea0003800000 */
.L_x_18:
[----:B------:R-:W-:-:S03]  /*1720*/  IMAD.WIDE.U32 R34, R35, UR11, R100 ;  /* 0x0000000b23227c25 */ /* 0x000fc6000f8e0064 */
[----:B------:R-:W-:-:S04]  /*1730*/  LEA R32, P4, R34, UR18, 0x1 ;  /* 0x0000001222207c11 */ /* 0x000fc8000f8808ff */
[----:B------:R-:W-:-:S06]  /*1740*/  LEA.HI.X R33, R34, UR19, R35, 0x1, P4 ;  /* 0x0000001322217c11 */ /* 0x000fcc000a0f0c23 */
[----:B------:R-:W2:Y:S04]  /*1750*/  LDG.E.64 R32, desc[UR12][R32.64] ;  /* 0x0000000c20207981 */ /* 0x000ea8000c1e1b00 */
[----:B--2---:R1:W-:Y:S02]  /*1760*/  STS.64 [R24+UR5+0x800], R32 ;  /* 0x0008002018007988 */ /* 0x0043e40008000a05 */
.L_x_17:
[----:B------:R-:W-:Y:S05]  /*1770*/  BSYNC.RECONVERGENT B0 ;  /* 0x0000000000007941 */ /* 0x000fea0003800200 */
.L_x_16:
[----:B------:R-:W1:Y:S01]  /*1780*/  LDCU UR6, c[0x0][0x360] ;  /* 0x00006c00ff0677ac */ /* 0x000e620008000800 */
[----:B------:R-:W-:Y:S01]  /*1790*/  BSSY.RECONVERGENT B0, `(.L_x_19) ;  /* 0x000001f000007945 */ /* 0x000fe20003800200 */
[----:B-1----:R-:W-:-:S05]  /*17a0*/  IMAD R32, R91, UR6, R92 ;  /* 0x000000065b207c24 */ /* 0x002fca000f8e025c */
[----:B------:R-:W-:-:S04]  /*17b0*/  SHF.R.U32.HI R32, RZ, 0x2, R32 ;  /* 0x00000002ff207819 */ /* 0x000fc80000011620 */
[----:B------:R-:W-:-:S04]  /*17c0*/  LOP3.LUT R32, R32, 0x3ffffff, RZ, 0xc0, !PT ;  /* 0x03ffffff20207812 */ /* 0x000fc800078ec0ff */
[----:B0-----:R-:W-:-:S04]  /*17d0*/  IADD3 R35, PT, PT, R32, UR4, RZ ;  /* 0x0000000420237c10 */ /* 0x001fc8000fffe0ff */
        /* <DEDUP_REMOVED lines=21> */
.L_x_21:
[----:B------:R-:W-:-:S03]  /*1930*/  IMAD.WIDE.U32 R34, R35, UR11, R98 ;  /* 0x0000000b23227c25 */ /* 0x000fc6000f8e0062 */
[----:B------:R-:W-:-:S04]  /*1940*/  LEA R32, P4, R34, UR18, 0x1 ;  /* 0x0000001222207c11 */ /* 0x000fc8000f8808ff */
[----:B------:R-:W-:-:S06]  /*1950*/  LEA.HI.X R33, R34, UR19, R35, 0x1, P4 ;  /* 0x0000001322217c11 */ /* 0x000fcc000a0f0c23 */
[----:B------:R-:W2:Y:S04]  /*1960*/  LDG.E.64 R32, desc[UR12][R32.64] ;  /* 0x0000000c20207981 */ /* 0x000ea8000c1e1b00 */
[----:B--2---:R0:W-:Y:S02]  /*1970*/  STS.64 [R25+UR5+0x800], R32 ;  /* 0x0008002019007988 */ /* 0x0041e40008000a05 */
.L_x_20:
[----:B------:R-:W-:Y:S05]  /*1980*/  BSYNC.RECONVERGENT B0 ;  /* 0x0000000000007941 */ /* 0x000fea0003800200 */
.L_x_19:
[----:B------:R-:W0:Y:S01]  /*1990*/  LDCU UR6, c[0x0][0x360] ;  /* 0x00006c00ff0677ac */ /* 0x000e220008000800 */
[----:B------:R-:W-:Y:S01]  /*19a0*/  BSSY.RECONVERGENT B0, `(.L_x_22) ;  /* 0x000001c000007945 */ /* 0x000fe20003800200 */
[----:B01----:R-:W-:-:S05]  /*19b0*/  IMAD R32, R91, UR6, R92 ;  /* 0x000000065b207c24 */ /* 0x003fca000f8e025c */
[----:B------:R-:W-:-:S04]  /*19c0*/  SHF.R.U32.HI R32, RZ, 0x2, R32 ;  /* 0x00000002ff207819 */ /* 0x000fc80000011620 */
[----:B------:R-:W-:-:S04]  /*19d0*/  LOP3.LUT R32, R32, 0x3ffffff, RZ, 0xc0, !PT ;  /* 0x03ffffff20207812 */ /* 0x000fc800078ec0ff */
[----:B------:R-:W-:-:S04]  /*19e0*/  IADD3 R35, PT, PT, R32, UR4, RZ ;  /* 0x0000000420237c10 */ /* 0x000fc8000fffe0ff */
[----:B------:R-:W-:-:S13]  /*19f0*/  ISETP.GE.AND P4, PT, R35, R0, PT ;  /* 0x000000002300720c */ /* 0x000fda0003f86270 */
[----:B------:R-:W-:Y:S05]  /*1a00*/  @P4 BRA `(.L_x_23) ;  /* 0x0000000000544947 */ /* 0x000fea0003800000 */
[----:B------:R-:W-:Y:S05]  /*1a10*/  @!P1 BRA `(.L_x_24) ;  /* 0x00000000003c9947 */ /* 0x000fea0003800000 */
[----:B------:R-:W-:-:S03]  /*1a20*/  IMAD.WIDE.U32 R34, R35, UR11, R96 ;  /* 0x0000000b23227c25 */ /* 0x000fc6000f8e0060 */
        /* <DEDUP_REMOVED lines=14> */
.L_x_24:
[----:B------:R-:W-:-:S03]  /*1b10*/  IMAD.WIDE.U32 R34, R35, UR11, R96 ;  /* 0x0000000b23227c25 */ /* 0x000fc6000f8e0060 */
[----:B------:R-:W-:-:S04]  /*1b20*/  LEA R32, P4, R34, UR18, 0x1 ;  /* 0x0000001222207c11 */ /* 0x000fc8000f8808ff */
[----:B------:R-:W-:-:S06]  /*1b30*/  LEA.HI.X R33, R34, UR19, R35, 0x1, P4 ;  /* 0x0000001322217c11 */ /* 0x000fcc000a0f0c23 */
[----:B------:R-:W2:Y:S04]  /*1b40*/  LDG.E.64 R32, desc[UR12][R32.64] ;  /* 0x0000000c20207981 */ /* 0x000ea8000c1e1b00 */
[----:B--2---:R1:W-:Y:S02]  /*1b50*/  STS.64 [R26+UR5+0x800], R32 ;  /* 0x000800201a007988 */ /* 0x0043e40008000a05 */
.L_x_23:
[----:B------:R-:W-:Y:S05]  /*1b60*/  BSYNC.RECONVERGENT B0 ;  /* 0x0000000000007941 */ /* 0x000fea0003800200 */
.L_x_22:
[----:B------:R-:W-:Y:S01]  /*1b70*/  BAR.SYNC.DEFER_BLOCKING 0x0 ;  /* 0x0000000000007b1d */ /* 0x000fe20000010000 */
[----:B------:R-:W-:-:S13]  /*1b80*/  ISETP.LE.AND P4, PT, R0, UR4, PT ;  /* 0x0000000400007c0c */ /* 0x000fda000bf83270 */
[----:B------:R-:W-:Y:S05]  /*1b90*/  @P4 BRA `(.L_x_25) ;  /* 0x0000005000f84947 */ /* 0x000fea0003800000 */
[----:B01----:R-:W0:Y:S01]  /*1ba0*/  LDS.128 R32, [R21] ;  /* 0x0000000015207984 */ /* 0x003e220000000c00 */
[----:B------:R-:W-:-:S03]  /*1bb0*/  UISETP.GE.AND UP0, UPT, UR10, 0x2, UPT ;  /* 0x000000020a00788c */ /* 0x000fc6000bf06270 */
[----:B------:R-:W1:Y:S01]  /*1bc0*/  LDS.128 R36, [R23] ;  /* 0x0000000017247984 */ /* 0x000e620000000c00 */
[--C-:B0-----:R-:W-:Y:S02]  /*1bd0*/  HADD2.F32 R109, -RZ, R34.reuse.H0_H0 ;  /* 0x20000022ff6d7230 */ /* 0x101fe40000004100 */
[----:B------:R-:W-:Y:S02]  /*1be0*/  HADD2.F32 R111, -RZ, R34.H1_H1 ;  /* 0x30000022ff6f7230 */ /* 0x000fe40000004100 */
[--C-:B------:R-:W-:Y:S02]  /*1bf0*/  HADD2.F32 R93, -RZ, R32.reuse.H0_H0 ;  /* 0x20000020ff5d7230 */ /* 0x100fe40000004100 */
[----:B------:R-:W-:Y:S02]  /*1c00*/  HADD2.F32 R105, -RZ, R32.H1_H1 ;  /* 0x30000020ff697230 */ /* 0x000fe40000004100 */
[--C-:B-1----:R-:W-:Y:S02]  /*1c10*/  HADD2.F32 R115, -RZ, R37.reuse.H0_H0 ;  /* 0x20000025ff737230 */ /* 0x102fe40000004100 */
[----:B------:R-:W-:-:S02]  /*1c20*/  HADD2.F32 R34, -RZ, R37.H1_H1 ;  /* 0x30000025ff227230 */ /* 0x000fc40000004100 */
[----:B------:R-:W-:Y:S02]  /*1c30*/  HADD2.F32 R107, -RZ, R33.H0_H0 ;  /* 0x20000021ff6b7230 */ /* 0x000fe40000004100 */
[CC--:B------:R-:W-:Y:S01]  /*1c40*/  FFMA R18, R93.reuse, R115.reuse, R18 ;  /* 0x000000735d127223 */ /* 0x0c0fe20000000012 */
[----:B------:R-:W-:Y:S02]  /*1c50*/  HADD2.F32 R113, -RZ, R35.H0_H0 ;  /* 0x20000023ff717230 */ /* 0x000fe40000004100 */
[-C--:B------:R-:W-:Y:S01]  /*1c60*/  FFMA R17, R93, R34.reuse, R17 ;  /* 0x000000225d117223 */ /* 0x080fe20000000011 */
[----:B------:R-:W-:Y:S02]  /*1c70*/  HADD2.F32 R32, -RZ, R36.H0_H0 ;  /* 0x20000024ff207230 */ /* 0x000fe40000004100 */
[C---:B------:R-:W-:Y:S01]  /*1c80*/  FFMA R10, R105.reuse, R115, R10 ;  /* 0x00000073690a7223 */ /* 0x040fe2000000000a */
[----:B------:R-:W-:Y:S02]  /*1c90*/  HADD2.F32 R37, -RZ, R38.H0_H0 ;  /* 0x20000026ff257230 */ /* 0x000fe40000004100 */
[----:B------:R-:W-:Y:S01]  /*1ca0*/  FFMA R9, R105, R34, R9 ;  /* 0x0000002269097223 */ /* 0x000fe20000000009 */
[----:B------:R-:W-:-:S02]  /*1cb0*/  HADD2.F32 R33, -RZ, R33.H1_H1 ;  /* 0x30000021ff217230 */ /* 0x000fc40000004100 */
[CC--:B------:R-:W-:Y:S01]  /*1cc0*/  FFMA R28, R93.reuse, R32.reuse, R28 ;  /* 0x000000205d1c7223 */ /* 0x0c0fe2000000001c */
[----:B------:R-:W-:Y:S02]  /*1cd0*/  HADD2.F32 R35, -RZ, R35.H1_H1 ;  /* 0x30000023ff237230 */ /* 0x000fe40000004100 */
[-C--:B------:R-:W-:Y:S01]  /*1ce0*/  FFMA R16, R93, R37.reuse, R16 ;  /* 0x000000255d107223 */ /* 0x080fe20000000010 */
[----:B------:R-:W-:Y:S02]  /*1cf0*/  HADD2.F32 R36, -RZ, R36.H1_H1 ;  /* 0x30000024ff247230 */ /* 0x000fe40000004100 */
[C---:B------:R-:W-:Y:S01]  /*1d00*/  FFMA R12, R105.reuse, R32, R12 ;  /* 0x00000020690c7223 */ /* 0x040fe2000000000c */
[----:B------:R-:W-:Y:S02]  /*1d10*/  HADD2.F32 R38, -RZ, R38.H1_H1 ;  /* 0x30000026ff267230 */ /* 0x000fe40000004100 */
[----:B------:R-:W-:Y:S01]  /*1d20*/  FFMA R8, R105, R37, R8 ;  /* 0x0000002569087223 */ /* 0x000fe20000000008 */
[----:B------:R-:W-:-:S02]  /*1d30*/  HADD2.F32 R117, -RZ, R39.H0_H0 ;  /* 0x20000027ff757230 */ /* 0x000fc40000004100 */
[C---:B------:R-:W-:Y:S01]  /*1d40*/  FFMA R19, R93.reuse, R36, R19 ;  /* 0x000000245d137223 */ /* 0x040fe20000000013 */
[----:B------:R-:W-:Y:S02]  /*1d50*/  HADD2.F32 R104, -RZ, R39.H1_H1 ;  /* 0x30000027ff687230 */ /* 0x000fe40000004100 */
[----:B------:R-:W-:Y:S01]  /*1d60*/  FFMA R15, R93, R38, R15 ;  /* 0x000000265d0f7223 */ /* 0x000fe2000000000f */
[----:B------:R-:W-:Y:S01]  /*1d70*/  FFMA R11, R105, R36, R11 ;  /* 0x00000024690b7223 */ /* 0x000fe2000000000b */
[-C--:B------:R-:W-:Y:S01]  /*1d80*/  FFMA R14, R93, R117.reuse, R14 ;  /* 0x000000755d0e7223 */ /* 0x080fe2000000000e */
[----:B------:R-:W-:Y:S01]  /*1d90*/  FFMA R7, R105, R38, R7 ;  /* 0x0000002669077223 */ /* 0x000fe20000000007 */
[-C--:B------:R-:W-:Y:S01]  /*1da0*/  FFMA R13, R93, R104.reuse, R13 ;  /* 0x000000685d0d7223 */ /* 0x080fe2000000000d */
[C---:B------:R-:W-:Y:S01]  /*1db0*/  FFMA R6, R105.reuse, R117, R6 ;  /* 0x0000007569067223 */ /* 0x040fe20000000006 */
[----:B------:R-:W-:Y:S01]  /*1dc0*/  FFMA R5, R105, R104, R5 ;  /* 0x0000006869057223 */ /* 0x000fe20000000005 */
[C---:B------:R-:W-:Y:S01]  /*1dd0*/  FFMA R4, R107.reuse, R32, R4 ;  /* 0x000000206b047223 */ /* 0x040fe20000000004 */
[C---:B------:R-:W-:Y:S01]  /*1de0*/  FFMA R3, R107.reuse, R36, R3 ;  /* 0x000000246b037223 */ /* 0x040fe20000000003 */
[C---:B------:R-:W-:Y:S01]  /*1df0*/  FFMA R2, R107.reuse, R115, R2 ;  /* 0x000000736b027223 */ /* 0x040fe20000000002 */
[C---:B------:R-:W-:Y:S01]  /*1e00*/  FFMA R29, R107.reuse, R34, R29 ;  /* 0x000000226b1d7223 */ /* 0x040fe2000000001d */
[C---:B------:R-:W-:Y:S01]  /*1e10*/  FFMA R30, R107.reuse, R37, R30 ;  /* 0x000000256b1e7223 */ /* 0x040fe2000000001e */
[C---:B------:R-:W-:Y:S01]  /*1e20*/  FFMA R31, R107.reuse, R38, R31 ;  /* 0x000000266b1f7223 */ /* 0x040fe2000000001f */
        /* <DEDUP_REMOVED lines=42> */
[----:B------:R-:W-:Y:S06]  /*20d0*/  BRA.U !UP0, `(.L_x_25) ;  /* 0x0000004d08a87547 */ /* 0x000fec000b800000 */
[----:B------:R-:W0:Y:S01]  /*20e0*/  LDS.128 R32, [R21+0x80] ;  /* 0x0000800015207984 */ /* 0x000e220000000c00 */
[----:B------:R-:W-:-:S03]  /*20f0*/  UISETP.NE.AND UP0, UPT, UR10, 0x2, UPT ;  /* 0x000000020a00788c */ /* 0x000fc6000bf05270 */
[----:B------:R-:W1:Y:S01]  /*2100*/  LDS.128 R36, [R23+0x80] ;  /* 0x0000800017247984 */ /* 0x000e620000000c00 */
        /* <DEDUP_REMOVED lines=1173> */
[----:B------:R-:W0:Y:S04]  /*6a60*/  LDS.128 R32, [R21+0x780] ;  /* 0x0007800015207984 */ /* 0x000e280000000c00 */
[----:B------:R-:W1:Y:S01]  /*6a70*/  LDS.128 R36, [R23+0x780] ;  /* 0x0007800017247984 */ /* 0x000e620000000c00 */
[--C-:B0-----:R-:W-:Y:S02]  /*6a80*/  HADD2.F32 R109, -RZ, R34.reuse.H0_H0 ;  /* 0x20000022ff6d7230 */ /* 0x101fe40000004100 */
[----:B------:R-:W-:Y:S02]  /*6a90*/  HADD2.F32 R111, -RZ, R34.H1_H1 ;  /* 0x30000022ff6f7230 */ /* 0x000fe40000004100 */
[--C-:B------:R-:W-:Y:S02]  /*6aa0*/  HADD2.F32 R93, -RZ, R32.reuse.H0_H0 ;  /* 0x20000020ff5d7230 */ /* 0x100fe40000004100 */
[----:B------:R-:W-:-:S02]  /*6ab0*/  HADD2.F32 R105, -RZ, R32.H1_H1 ;  /* 0x30000020ff697230 */ /* 0x000fc40000004100 */
[--C-:B-1----:R-:W-:Y:S02]  /*6ac0*/  HADD2.F32 R115, -RZ, R37.reuse.H0_H0 ;  /* 0x20000025ff737230 */ /* 0x102fe40000004100 */
[----:B------:R-:W-:Y:S02]  /*6ad0*/  HADD2.F32 R34, -RZ, R37.H1_H1 ;  /* 0x30000025ff227230 */ /* 0x000fe40000004100 */
[----:B------:R-:W-:Y:S02]  /*6ae0*/  HADD2.F32 R107, -RZ, R33.H0_H0 ;  /* 0x20000021ff6b7230 */ /* 0x000fe40000004100 */
[C---:B------:R-:W-:Y:S01]  /*6af0*/  FFMA R18, R93.reuse, R115, R18 ;  /* 0x000000735d127223 */ /* 0x040fe20000000012 */
[----:B------:R-:W-:Y:S02]  /*6b00*/  HADD2.F32 R113, -RZ, R35.H0_H0 ;  /* 0x20000023ff717230 */ /* 0x000fe40000004100 */
[----:B------:R-:W-:Y:S01]  /*6b10*/  FFMA R17, R93, R34, R17 ;  /* 0x000000225d117223 */ /* 0x000fe20000000011 */
[----:B------:R-:W-:-:S02]  /*6b20*/  HADD2.F32 R32, -RZ, R36.H0_H0 ;  /* 0x20000024ff207230 */ /* 0x000fc40000004100 */
[C---:B------:R-:W-:Y:S01]  /*6b30*/  FFMA R10, R105.reuse, R115, R10 ;  /* 0x00000073690a7223 */ /* 0x040fe2000000000a */
[----:B------:R-:W-:Y:S02]  /*6b40*/  HADD2.F32 R37, -RZ, R38.H0_H0 ;  /* 0x20000026ff257230 */ /* 0x000fe40000004100 */
[----:B------:R-:W-:Y:S01]  /*6b50*/  FFMA R9, R105, R34, R9 ;  /* 0x0000002269097223 */ /* 0x000fe20000000009 */
[----:B------:R-:W-:Y:S02]  /*6b60*/  HADD2.F32 R33, -RZ, R33.H1_H1 ;  /* 0x30000021ff217230 */ /* 0x000fe40000004100 */
[C---:B------:R-:W-:Y:S01]  /*6b70*/  FFMA R28, R93.reuse, R32, R28 ;  /* 0x000000205d1c7223 */ /* 0x040fe2000000001c */
[----:B------:R-:W-:Y:S02]  /*6b80*/  HADD2.F32 R35, -RZ, R35.H1_H1 ;  /* 0x30000023ff237230 */ /* 0x000fe40000004100 */
[----:B------:R-:W-:Y:S01]  /*6b90*/  FFMA R16, R93, R37, R16 ;  /* 0x000000255d107223 */ /* 0x000fe20000000010 */
[----:B------:R-:W-:-:S02]  /*6ba0*/  HADD2.F32 R36, -RZ, R36.H1_H1 ;  /* 0x30000024ff247230 */ /* 0x000fc40000004100 */
[C---:B------:R-:W-:Y:S01]  /*6bb0*/  FFMA R12, R105.reuse, R32, R12 ;  /* 0x00000020690c7223 */ /* 0x040fe2000000000c */
[----:B------:R-:W-:Y:S02]  /*6bc0*/  HADD2.F32 R38, -RZ, R38.H1_H1 ;  /* 0x30000026ff267230 */ /* 0x000fe40000004100 */
[----:B------:R-:W-:Y:S01]  /*6bd0*/  FFMA R8, R105, R37, R8 ;  /* 0x0000002569087223 */ /* 0x000fe20000000008 */
[--C-:B------:R-:W-:Y:S02]  /*6be0*/  HADD2.F32 R117, -RZ, R39.reuse.H0_H0 ;  /* 0x20000027ff757230 */ /* 0x100fe40000004100 */
        /* <DEDUP_REMOVED lines=56> */
[----:B------:R-:W-:-:S07]  /*6f70*/  FFMA R81, R35, R104, R81 ;  /* 0x0000006823517223 */ /* 0x000fce0000000051 */
.L_x_25:
[----:B------:R-:W-:Y:S01]  /*6f80*/  UIADD3 UR4, UPT, UPT, UR4, 0x10, URZ ;  /* 0x0000001004047890 */ /* 0x000fe2000fffe0ff */
[----:B------:R-:W-:Y:S01]  /*6f90*/  BAR.SYNC.DEFER_BLOCKING 0x0 ;  /* 0x0000000000007b1d */ /* 0x000fe20000010000 */
[----:B------:R-:W-:Y:S02]  /*6fa0*/  UIADD3 UR8, UP0, UPT, UR8, 0x20, URZ ;  /* 0x0000002008087890 */ /* 0x000fe4000ff1e0ff */
[----:B------:R-:W-:Y:S02]  /*6fb0*/  UIADD3 UR10, UPT, UPT, UR10, -0x10, URZ ;  /* 0xfffffff00a0a7890 */ /* 0x000fe4000fffe0ff */
[----:B------:R-:W-:Y:S01]  /*6fc0*/  ISETP.LE.AND P4, PT, R0, UR4, PT ;  /* 0x0000000400007c0c */ /* 0x000fe2000bf83270 */
[----:B------:R-:W-:-:S12]  /*6fd0*/  UIADD3.X UR9, UPT, UPT, URZ, UR9, URZ, UP0, !UPT ;  /* 0x00000009ff097290 */ /* 0x000fd800087fe4ff */
[----:B------:R-:W-:Y:S05]  /*6fe0*/  @!P4 BRA `(.L_x_26) ;  /* 0xffffff9400e4c947 */ /* 0x000fea000383ffff */
.L_x_0:
[----:B------:R-:W0:Y:S01]  /*6ff0*/  S2R R0, SR_CTAID.Y ;  /* 0x0000000000007919 */ /* 0x000e220000002600 */
[----:B------:R-:W2:Y:S01]  /*7000*/  LDCU UR6, c[0x0][0x398] ;  /* 0x00007300ff0677ac */ /* 0x000ea20008000800 */
[----:B------:R-:W-:Y:S01]  /*7010*/  BSSY.RECONVERGENT B0, `(.L_x_27) ;  /* 0x0000061000007945 */ /* 0x000fe20003800200 */
[----:B------:R-:W3:Y:S01]  /*7020*/  S2R R21, SR_CTAID.X ;  /* 0x0000000000157919 */ /* 0x000ee20000002500 */
[----:B01----:R-:W-:-:S04]  /*7030*/  LEA R33, R0, R91, 0x3 ;  /* 0x0000005b00217211 */ /* 0x003fc800078e18ff */
[----:B------:R-:W-:Y:S02]  /*7040*/  SHF.L.U32 R33, R33, 0x3, RZ ;  /* 0x0000000321217819 */ /* 0x000fe400000006ff */
[----:B---3--:R-:W-:Y:S02]  /*7050*/  LEA R24, R21, R92, 0x3 ;  /* 0x0000005c15187211 */ /* 0x008fe400078e18ff */
[C---:B--2---:R-:W-:Y:S02]  /*7060*/  ISETP.GE.AND P0, PT, R33.reuse, UR6, PT ;  /* 0x0000000621007c0c */ /* 0x044fe4000bf06270 */
[C---:B------:R-:W-:Y:S02]  /*7070*/  IADD3 R27, PT, PT, R33.reuse, 0x1, RZ ;  /* 0x00000001211b7810 */ /* 0x040fe40007ffe0ff */
[----:B------:R-:W-:Y:S02]  /*7080*/  IADD3 R0, PT, PT, R33, 0x2, RZ ;  /* 0x0000000221007810 */ /* 0x000fe40007ffe0ff */
[----:B------:R-:W-:-:S07]  /*7090*/  SHF.L.U32 R24, R24, 0x3, RZ ;  /* 0x0000000318187819 */ /* 0x000fce00000006ff */
[----:B------:R-:W-:Y:S05]  /*70a0*/  @P0 BRA `(.L_x_28) ;  /* 0x00000004005c0947 */ /* 0x000fea0003800000 */
[----:B------:R-:W0:Y:S01]  /*70b0*/  LDCU UR7, c[0x0][0x39c] ;  /* 0x00007380ff0777ac */ /* 0x000e220008000800 */
[----:B------:R-:W-:Y:S01]  /*70c0*/  MOV R25, RZ ;  /* 0x000000ff00197202 */ /* 0x000fe20000000f00 */
[----:B------:R-:W1:Y:S02]  /*70d0*/  LDCU.64 UR4, c[0x0][0x390] ;  /* 0x00007200ff0477ac */ /* 0x000e640008000a00 */
[----:B0-----:R-:W-:Y:S01]  /*70e0*/  IMAD.WIDE.U32 R22, R33, UR7, R24 ;  /* 0x0000000721167c25 */ /* 0x001fe2000f8e0018 */
[----:B------:R-:W-:Y:S02]  /*70f0*/  ISETP.GE.AND P6, PT, R24, UR7, PT ;  /* 0x0000000718007c0c */ /* 0x000fe4000bfc6270 */
[----:B-1----:R-:W-:-:S04]  /*7100*/  LEA R20, P0, R22, UR4, 0x1 ;  /* 0x0000000416147c11 */ /* 0x002fc8000f8008ff */
[----:B------:R-:W-:-:S07]  /*7110*/  LEA.HI.X R21, R22, UR5, R23, 0x1, P0 ;  /* 0x0000000516157c11 */ /* 0x000fce00080f0c17 */
[----:B------:R-:W2:Y:S01]  /*7120*/  @!P6 LDG.E.U16 R22, desc[UR12][R20.64] ;  /* 0x0000000c1416e981 */ /* 0x000ea2000c1e1500 */
[----:B------:R-:W0:Y:S01]  /*7130*/  @!P6 LDC R35, c[0x0][0x3a4] ;  /* 0x0000e900ff23eb82 */ /* 0x000e220000000800 */
[C---:B------:R-:W-:Y:S02]  /*7140*/  IADD3 R23, PT, PT, R24.reuse, 0x1, RZ ;  /* 0x0000000118177810 */ /* 0x040fe40007ffe0ff */
[----:B------:R-:W-:Y:S02]  /*7150*/  IADD3 R26, PT, PT, R24, 0x2, RZ ;  /* 0x00000002181a7810 */ /* 0x000fe40007ffe0ff */
[----:B------:R-:W-:Y:S02]  /*7160*/  ISETP.GE.AND P5, PT, R23, UR7, PT ;  /* 0x0000000717007c0c */ /* 0x000fe4000bfa6270 */
[----:B------:R-:W-:Y:S01]  /*7170*/  ISETP.GE.AND P4, PT, R26, UR7, PT ;  /* 0x000000071a007c0c */ /* 0x000fe2000bf86270 */
[----:B------:R-:W1:Y:S01]  /*7180*/  @!P6 LDC R34, c[0x0][0x3a8] ;  /* 0x0000ea00ff22eb82 */ /* 0x000e620000000800 */
[----:B------:R-:W-:-:S09]  /*7190*/  IADD3 R32, PT, PT, R24, 0x3, RZ ;  /* 0x0000000318207810 */ /* 0x000fd20007ffe0ff */
[----:B------:R-:W3:Y:S01]  /*71a0*/  @!P5 LDG.E.U16 R26, desc[UR12][R20.64+0x2] ;  /* 0x0000020c141ad981 */ /* 0x000ee2000c1e1500 */
[----:B0-----:R-:W-:Y:S01]  /*71b0*/  @!P6 FMUL R23, R28, R35 ;  /* 0x000000231c17e220 */ /* 0x001fe20000400000 */
[----:B------:R-:W0:Y:S02]  /*71c0*/  @!P5 LDC R38, c[0x0][0x3a4] ;  /* 0x0000e900ff26db82 */ /* 0x000e240000000800 */
[----:B------:R-:W4:Y:S01]  /*71d0*/  @!P4 LDG.E.U16 R28, desc[UR12][R20.64+0x4] ;  /* 0x0000040c141cc981 */ /* 0x000f22000c1e1500 */
[----:B------:R-:W-:Y:S02]  /*71e0*/  ISETP.GE.AND P3, PT, R32, UR7, PT ;  /* 0x0000000720007c0c */ /* 0x000fe4000bf66270 */
[----:B------:R-:W-:-:S04]  /*71f0*/  IADD3 R32, PT, PT, R24, 0x5, RZ ;  /* 0x0000000518207810 */ /* 0x000fc80007ffe0ff */
[----:B------:R-:W-:Y:S01]  /*7200*/  ISETP.GE.AND P1, PT, R32, UR7, PT ;  /* 0x0000000720007c0c */ /* 0x000fe2000bf26270 */
[----:B------:R-:W5:Y:S08]  /*7210*/  @!P5 LDC R37, c[0x0][0x3a8] ;  /* 0x0000ea00ff25db82 */ /* 0x000f700000000800 */
[----:B------:R-:W5:Y:S01]  /*7220*/  @!P4 LDC R39, c[0x0][0x3a8] ;  /* 0x0000ea00ff27cb82 */ /* 0x000f620000000800 */
[----:B--2---:R-:W-:-:S05]  /*7230*/  @!P6 HADD2.F32 R22, -RZ, R22.H0_H0 ;  /* 0x20000016ff16e230 */ /* 0x004fca0000004100 */
[----:B-1----:R-:W-:-:S05]  /*7240*/  @!P6 FFMA R22, R22, R34, R23 ;  /* 0x000000221616e223 */ /* 0x002fca0000000017 */
[----:B------:R-:W-:Y:S02]  /*7250*/  @!P6 F2FP.F16.F32.PACK_AB R22, RZ, R22 ;  /* 0x00000016ff16e23e */ /* 0x000fe400000000ff */
[----:B------:R-:W-:Y:S02]  /*7260*/  IADD3 R23, PT, PT, R24, 0x4, RZ ;  /* 0x0000000418177810 */ /* 0x000fe40007ffe0ff */
[----:B------:R-:W-:Y:S02]  /*7270*/  PRMT R82, R22, 0x7610, R82 ;  /* 0x0000761016527816 */ /* 0x000fe40000000052 */
[C---:B------:R-:W-:Y:S02]  /*7280*/  IADD3 R34, PT, PT, R24.reuse, 0x6, RZ ;  /* 0x0000000618227810 */ /* 0x040fe40007ffe0ff */
[----:B------:R-:W-:Y:S01]  /*7290*/  IADD3 R22, PT, PT, R24, 0x7, RZ ;  /* 0x0000000718167810 */ /* 0x000fe20007ffe0ff */
[----:B------:R1:W-:Y:S01]  /*72a0*/  @!P6 STG.E.U16 desc[UR12][R20.64], R82 ;  /* 0x000000521400e986 */ /* 0x0003e2000c10150c */
[----:B------:R-:W-:-:S02]  /*72b0*/  ISETP.GE.AND P2, PT, R23, UR7, PT ;  /* 0x0000000717007c0c */ /* 0x000fc4000bf46270 */
[----:B------:R-:W-:Y:S01]  /*72c0*/  ISETP.GE.AND P0, PT, R34, UR7, PT ;  /* 0x0000000722007c0c */ /* 0x000fe2000bf06270 */
[----:B------:R-:W2:Y:S01]  /*72d0*/  @!P4 LDC R23, c[0x0][0x3a4] ;  /* 0x0000e900ff17cb82 */ /* 0x000ea20000000800 */
[----:B------:R-:W-:Y:S01]  /*72e0*/  ISETP.GE.AND P6, PT, R22, UR7, PT ;  /* 0x0000000716007c0c */ /* 0x000fe2000bfc6270 */
[----:B------:R-:W2:Y:S04]  /*72f0*/  @!P1 LDG.E.U16 R34, desc[UR12][R20.64+0xa] ;  /* 0x00000a0c14229981 */ /* 0x000ea8000c1e1500 */
[----:B------:R-:W2:Y:S01]  /*7300*/  @!P3 LDG.E.U16 R22, desc[UR12][R20.64+0x6] ;  /* 0x0000060c1416b981 */ /* 0x000ea2000c1e1500 */
[----:B---3--:R-:W-:Y:S02]  /*7310*/  @!P5 HADD2.F32 R26, -RZ, R26.H0_H0 ;  /* 0x2000001aff1ad230 */ /* 0x008fe40000004100 */
[----:B0-----:R-:W-:Y:S01]  /*7320*/  @!P5 FMUL R19, R19, R38 ;  /* 0x000000261313d220 */ /* 0x001fe20000400000 */
[----:B----4-:R-:W-:Y:S01]  /*7330*/  @!P4 HADD2.F32 R28, -RZ, R28.H0_H0 ;  /* 0x2000001cff1cc230 */ /* 0x010fe20000004100 */
[----:B------:R-:W3:Y:S01]  /*7340*/  @!P2 LDG.E.U16 R32, desc[UR12][R20.64+0x8] ;  /* 0x0000080c1420a981 */ /* 0x000ee2000c1e1500 */
[----:B------:R-:W0:Y:S03]  /*7350*/  @!P3 LDC R38, c[0x0][0x3a4] ;  /* 0x0000e900ff26bb82 */ /* 0x000e260000000800 */
[----:B------:R-:W4:Y:S04]  /*7360*/  @!P0 LDG.E.U16 R35, desc[UR12][R20.64+0xc] ;  /* 0x00000c0c14238981 */ /* 0x000f28000c1e1500 */
[----:B------:R-:W4:Y:S01]  /*7370*/  @!P6 LDG.E.U16 R36, desc[UR12][R20.64+0xe] ;  /* 0x00000e0c1424e981 */ /* 0x000f22000c1e1500 */
[----:B------:R-:W0:Y:S01]  /*7380*/  @!P2 LDC R83, c[0x0][0x3a4] ;  /* 0x0000e900ff53ab82 */ /* 0x000e220000000800 */
[----:B-----5:R-:W-:Y:S01]  /*7390*/  @!P5 FFMA R19, R26, R37, R19 ;  /* 0x000000251a13d223 */ /* 0x020fe20000000013 */
[----:B--2---:R-:W-:-:S06]  /*73a0*/  @!P4 FMUL R23, R18, R23 ;  /* 0x000000171217c220 */ /* 0x004fcc0000400000 */
[----:B-1----:R-:W1:Y:S01]  /*73b0*/  @!P1 LDC R82, c[0x0][0x3a4] ;  /* 0x0000e900ff529b82 */ /* 0x002e620000000800 */
[----:B------:R-:W-:-:S07]  /*73c0*/  @!P4 FFMA R23, R28, R39, R23 ;  /* 0x000000271c17c223 */ /* 0x000fce0000000017 */
[----:B------:R-:W2:Y:S08]  /*73d0*/  @!P0 LDC R85, c[0x0][0x3a4] ;  /* 0x0000e900ff558b82 */ /* 0x000eb00000000800 */
[----:B------:R-:W5:Y:S08]  /*73e0*/  @!P6 LDC R84, c[0x0][0x3a4] ;  /* 0x0000e900ff54eb82 */ /* 0x000f700000000800 */
[----:B------:R-:W4:Y:S08]  /*73f0*/  @!P3 LDC R18, c[0x0][0x3a8] ;  /* 0x0000ea00ff12bb82 */ /* 0x000f300000000800 */
[----:B------:R-:W4:Y:S08]  /*7400*/  @!P2 LDC R26, c[0x0][0x3a8] ;  /* 0x0000ea00ff1aab82 */ /* 0x000f300000000800 */
[----:B------:R-:W4:Y:S08]  /*7410*/  @!P1 LDC R28, c[0x0][0x3a8] ;  /* 0x0000ea00ff1c9b82 */ /* 0x000f300000000800 */
[----:B------:R-:W4:Y:S08]  /*7420*/  @!P0 LDC R37, c[0x0][0x3a8] ;  /* 0x0000ea00ff258b82 */ /* 0x000f300000000800 */
[----:B------:R-:W4:Y:S01]  /*7430*/  @!P6 LDC R39, c[0x0][0x3a8] ;  /* 0x0000ea00ff27eb82 */ /* 0x000f220000000800 */
[----:B------:R-:W-:Y:S01]  /*7440*/  @!P5 F2FP.F16.F32.PACK_AB R19, RZ, R19 ;  /* 0x00000013ff13d23e */ /* 0x000fe200000000ff */
[----:B0-----:R-:W-:Y:S01]  /*7450*/  @!P3 FMUL R17, R17, R38 ;  /* 0x000000261111b220 */ /* 0x001fe20000400000 */
[----:B-1----:R-:W-:Y:S01]  /*7460*/  @!P1 FMUL R15, R15, R82 ;  /* 0x000000520f0f9220 */ /* 0x002fe20000400000 */
[----:B--2---:R-:W-:Y:S01]  /*7470*/  @!P0 FMUL R14, R14, R85 ;  /* 0x000000550e0e8220 */ /* 0x004fe20000400000 */
[----:B------:R-:W-:Y:S01]  /*7480*/  PRMT R86, R19, 0x7610, R86 ;  /* 0x0000761013567816 */ /* 0x000fe20000000056 */
[----:B------:R-:W-:Y:S01]  /*7490*/  @!P2 FMUL R19, R16, R83 ;  /* 0x000000531013a220 */ /* 0x000fe20000400000 */
[----:B-----5:R-:W-:Y:S01]  /*74a0*/  @!P6 FMUL R13, R13, R84 ;  /* 0x000000540d0de220 */ /* 0x020fe20000400000 */
[----:B------:R-:W-:-:S02]  /*74b0*/  @!P4 F2FP.F16.F32.PACK_AB R23, RZ, R23 ;  /* 0x00000017ff17c23e */ /* 0x000fc400000000ff */
[----:B------:R0:W-:Y:S04]  /*74c0*/  @!P5 STG.E.U16 desc[UR12][R20.64+0x2], R86 ;  /* 0x000002561400d986 */ /* 0x0001e8000c10150c */
[----:B------:R0:W-:Y:S01]  /*74d0*/  @!P4 STG.E.U16 desc[UR12][R20.64+0x4], R23 ;  /* 0x000004171400c986 */ /* 0x0001e2000c10150c */
[----:B------:R-:W-:Y:S02]  /*74e0*/  @!P1 HADD2.F32 R34, -RZ, R34.H0_H0 ;  /* 0x20000022ff229230 */ /* 0x000fe40000004100 */
[----:B------:R-:W-:Y:S02]  /*74f0*/  @!P3 HADD2.F32 R22, -RZ, R22.H0_H0 ;  /* 0x20000016ff16b230 */ /* 0x000fe40000004100 */
[----:B---3--:R-:W-:Y:S02]  /*7500*/  @!P2 HADD2.F32 R32, -RZ, R32.H0_H0 ;  /* 0x20000020ff20a230 */ /* 0x008fe40000004100 */
[----:B----4-:R-:W-:-:S02]  /*7510*/  @!P0 HADD2.F32 R35, -RZ, R35.H0_H0 ;  /* 0x20000023ff238230 */ /* 0x010fc40000004100 */
[----:B------:R-:W-:Y:S02]  /*7520*/  @!P6 HADD2.F32 R36, -RZ, R36.H0_H0 ;  /* 0x20000024ff24e230 */ /* 0x000fe40000004100 */
[----:B------:R-:W-:Y:S01]  /*7530*/  @!P3 FFMA R17, R22, R18, R17 ;  /* 0x000000121611b223 */ /* 0x000fe20000000011 */
[----:B------:R-:W-:Y:S01]  /*7540*/  @!P2 FFMA R19, R32, R26, R19 ;  /* 0x0000001a2013a223 */ /* 0x000fe20000000013 */
[----:B------:R-:W-:Y:S01]  /*7550*/  @!P1 FFMA R15, R34, R28, R15 ;  /* 0x0000001c220f9223 */ /* 0x000fe2000000000f */
[----:B------:R-:W-:Y:S01]  /*7560*/  @!P0 FFMA R14, R35, R37, R14 ;  /* 0x00000025230e8223 */ /* 0x000fe2000000000e */
[----:B------:R-:W-:Y:S01]  /*7570*/  @!P6 FFMA R13, R36, R39, R13 ;  /* 0x00000027240de223 */ /* 0x000fe2000000000d */
[----:B------:R-:W-:Y:S02]  /*7580*/  @!P3 F2FP.F16.F32.PACK_AB R17, RZ, R17 ;  /* 0x00000011ff11b23e */ /* 0x000fe400000000ff */
[----:B------:R-:W-:Y:S02]  /*7590*/  @!P2 F2FP.F16.F32.PACK_AB R19, RZ, R19 ;  /* 0x00000013ff13a23e */ /* 0x000fe400000000ff */
[----:B------:R-:W-:-:S02]  /*75a0*/  @!P1 F2FP.F16.F32.PACK_AB R15, RZ, R15 ;  /* 0x0000000fff0f923e */ /* 0x000fc400000000ff */
[----:B------:R-:W-:Y:S02]  /*75b0*/  @!P0 F2FP.F16.F32.PACK_AB R14, RZ, R14 ;  /* 0x0000000eff0e823e */ /* 0x000fe400000000ff */
[----:B------:R-:W-:Y:S01]  /*75c0*/  @!P6 F2FP.F16.F32.PACK_AB R13, RZ, R13 ;  /* 0x0000000dff0de23e */ /* 0x000fe200000000ff */
[----:B------:R0:W-:Y:S04]  /*75d0*/  @!P3 STG.E.U16 desc[UR12][R20.64+0x6], R17 ;  /* 0x000006111400b986 */ /* 0x0001e8000c10150c */
[----:B------:R0:W-:Y:S04]  /*75e0*/  @!P2 STG.E.U16 desc[UR12][R20.64+0x8], R19 ;  /* 0x000008131400a986 */ /* 0x0001e8000c10150c */
[----:B------:R0:W-:Y:S04]  /*75f0*/  @!P1 STG.E.U16 desc[UR12][R20.64+0xa], R15 ;  /* 0x00000a0f14009986 */ /* 0x0001e8000c10150c */
[----:B------:R0:W-:Y:S04]  /*7600*/  @!P0 STG.E.U16 desc[UR12][R20.64+0xc], R14 ;  /* 0x00000c0e14008986 */ /* 0x0001e8000c10150c */
[----:B------:R0:W-:Y:S02]  /*7610*/  @!P6 STG.E.U16 desc[UR12][R20.64+0xe], R13 ;  /* 0x00000e0d1400e986 */ /* 0x0001e4000c10150c */
.L_x_28:
[----:B------:R-:W-:Y:S05]  /*7620*/  BSYNC.RECONVERGENT B0 ;  /* 0x0000000000007941 */ /* 0x000fea0003800200 */
.L_x_27:
[----:B------:R-:W-:Y:S01]  /*7630*/  ISETP.GE.AND P6, PT, R27, UR6, PT ;  /* 0x000000061b007c0c */ /* 0x000fe2000bfc6270 */
[----:B------:R-:W-:Y:S01]  /*7640*/  BSSY.RECONVERGENT B0, `(.L_x_29) ;  /* 0x000006a000007945 */ /* 0x000fe20003800200 */
[C---:B0-----:R-:W-:Y:S02]  /*7650*/  IADD3 R21, PT, PT, R33.reuse, 0x3, RZ ;  /* 0x0000000321157810 */ /* 0x041fe40007ffe0ff */
[C---:B------:R-:W-:Y:S02]  /*7660*/  IADD3 R20, PT, PT, R33.reuse, 0x4, RZ ;  /* 0x0000000421147810 */ /* 0x040fe40007ffe0ff */
[C---:B------:R-:W-:Y:S02]  /*7670*/  IADD3 R19, PT, PT, R33.reuse, 0x5, RZ ;  /* 0x0000000521137810 */ /* 0x040fe40007ffe0ff */
[C---:B------:R-:W-:Y:S02]  /*7680*/  IADD3 R18, PT, PT, R33.reuse, 0x6, RZ ;  /* 0x0000000621127810 */ /* 0x040fe40007ffe0ff */
[----:B------:R-:W-:-:S02]  /*7690*/  IADD3 R13, PT, PT, R33, 0x7, RZ ;  /* 0x00000007210d7810 */ /* 0x000fc40007ffe0ff */
[----:B------:R-:W-:Y:S02]  /*76a0*/  ISETP.GE.AND P5, PT, R0, UR6, PT ;  /* 0x0000000600007c0c */ /* 0x000fe4000bfa6270 */
[----:B------:R-:W-:Y:S02]  /*76b0*/  ISETP.GE.AND P4, PT, R21, UR6, PT ;  /* 0x0000000615007c0c */ /* 0x000fe4000bf86270 */
[----:B------:R-:W-:Y:S02]  /*76c0*/  ISETP.GE.AND P0, PT, R20, UR6, PT ;  /* 0x0000000614007c0c */ /* 0x000fe4000bf06270 */
[----:B------:R-:W-:Y:S02]  /*76d0*/  ISETP.GE.AND P1, PT, R19, UR6, PT ;  /* 0x0000000613007c0c */ /* 0x000fe4000bf26270 */
[----:B------:R-:W-:Y:S02]  /*76e0*/  ISETP.GE.AND P2, PT, R18, UR6, PT ;  /* 0x0000000612007c0c */ /* 0x000fe4000bf46270 */
[----:B------:R-:W-:Y:S01]  /*76f0*/  ISETP.GE.AND P3, PT, R13, UR6, PT ;  /* 0x000000060d007c0c */ /* 0x000fe2000bf66270 */
[----:B------:R-:W-:-:S12]  /*7700*/  @P6 BRA `(.L_x_30) ;  /* 0x0000000400746947 */ /* 0x000fd80003800000 */
[----:B------:R-:W0:Y:S01]  /*7710*/  LDCU UR4, c[0x0][0x39c] ;  /* 0x00007380ff0477ac */ /* 0x000e220008000800 */
[----:B------:R-:W-:Y:S01]  /*7720*/  HFMA2 R15, -RZ, RZ, 0, 0 ;  /* 0x00000000ff0f7431 */ /* 0x000fe200000001ff */
[----:B------:R-:W-:Y:S01]  /*7730*/  MOV R14, R24 ;  /* 0x00000018000e7202 */ /* 0x000fe20000000f00 */
[----:B------:R-:W1:Y:S04]  /*7740*/  LDCU.64 UR8, c[0x0][0x390] ;  /* 0x00007200ff0877ac */ /* 0x000e680008000a00 */
[----:B0-----:R-:W-:-:S03]  /*7750*/  IMAD.WIDE.U32 R14, R27, UR4, R14 ;  /* 0x000000041b0e7c25 */ /* 0x001fc6000f8e000e */
[----:B-1----:R-:W-:-:S04]  /*7760*/  LEA R16, P6, R14, UR8, 0x1 ;  /* 0x000000080e107c11 */ /* 0x002fc8000f8c08ff */
[----:B------:R-:W-:Y:S02]  /*7770*/  LEA.HI.X R17, R14, UR9, R15, 0x1, P6 ;  /* 0x000000090e117c11 */ /* 0x000fe4000b0f0c0f */
[----:B------:R-:W-:-:S13]  /*7780*/  ISETP.GE.AND P6, PT, R24, UR4, PT ;  /* 0x0000000418007c0c */ /* 0x000fda000bfc6270 */
[----:B------:R-:W2:Y:S01]  /*7790*/  @!P6 LDG.E.U16 R14, desc[UR12][R16.64] ;  /* 0x0000000c100ee981 */ /* 0x000ea2000c1e1500 */
[----:B------:R-:W0:Y:S08]  /*77a0*/  @!P6 LDC R15, c[0x0][0x3a4] ;  /* 0x0000e900ff0feb82 */ /* 0x000e300000000800 */
[----:B------:R-:W1:Y:S01]  /*77b0*/  @!P6 LDC R22, c[0x0][0x3a8] ;  /* 0x0000ea00ff16eb82 */ /* 0x000e620000000800 */
[----:B0-----:R-:W-:Y:S01]  /*77c0*/  @!P6 FMUL R15, R12, R15 ;  /* 0x0000000f0c0fe220 */ /* 0x001fe20000400000 */
[----:B------:R-:W-:Y:S01]  /*77d0*/  IADD3 R12, PT, PT, R24, 0x1, RZ ;  /* 0x00000001180c7810 */ /* 0x000fe20007ffe0ff */
[----:B--2---:R-:W-:-:S05]  /*77e0*/  @!P6 HADD2.F32 R14, -RZ, R14.H0_H0 ;  /* 0x2000000eff0ee230 */ /* 0x004fca0000004100 */
[----:B-1----:R-:W-:-:S05]  /*77f0*/  @!P6 FFMA R14, R14, R22, R15 ;  /* 0x000000160e0ee223 */ /* 0x002fca000000000f */
[----:B------:R-:W-:-:S04]  /*7800*/  @!P6 F2FP.F16.F32.PACK_AB R14, RZ, R14 ;  /* 0x0000000eff0ee23e */ /* 0x000fc800000000ff */
[----:B------:R-:W-:-:S05]  /*7810*/  PRMT R22, R14, 0x7610, R22 ;  /* 0x000076100e167816 */ /* 0x000fca0000000016 */
[----:B------:R0:W-:Y:S01]  /*7820*/  @!P6 STG.E.U16 desc[UR12][R16.64], R22 ;  /* 0x000000161000e986 */ /* 0x0001e2000c10150c */
[----:B------:R-:W-:-:S13]  /*7830*/  ISETP.GE.AND P6, PT, R12, UR4, PT ;  /* 0x000000040c007c0c */ /* 0x000fda000bfc6270 */
[----:B------:R-:W2:Y:S01]  /*7840*/  @!P6 LDG.E.U16 R12, desc[UR12][R16.64+0x2] ;  /* 0x0000020c100ce981 */ /* 0x000ea2000c1e1500 */
[----:B------:R-:W1:Y:S08]  /*7850*/  @!P6 LDC R14, c[0x0][0x3a4] ;  /* 0x0000e900ff0eeb82 */ /* 0x000e700000000800 */
[----:B------:R-:W3:Y:S01]  /*7860*/  @!P6 LDC R15, c[0x0][0x3a8] ;  /* 0x0000ea00ff0feb82 */ /* 0x000ee20000000800 */
[----:B-1----:R-:W-:Y:S01]  /*7870*/  @!P6 FMUL R11, R11, R14 ;  /* 0x0000000e0b0be220 */ /* 0x002fe20000400000 */
[----:B--2---:R-:W-:-:S05]  /*7880*/  @!P6 HADD2.F32 R12, -RZ, R12.H0_H0 ;  /* 0x2000000cff0ce230 */ /* 0x004fca0000004100 */
[----:B---3--:R-:W-:-:S05]  /*7890*/  @!P6 FFMA R11, R12, R15, R11 ;  /* 0x0000000f0c0be223 */ /* 0x008fca000000000b */
[----:B------:R-:W-:-:S04]  /*78a0*/  @!P6 F2FP.F16.F32.PACK_AB R11, RZ, R11 ;  /* 0x0000000bff0be23e */ /* 0x000fc800000000ff */
[----:B------:R-:W-:Y:S02]  /*78b0*/  PRMT R14, R11, 0x7610, R14 ;  /* 0x000076100b0e7816 */ /* 0x000fe4000000000e */
[----:B------:R-:W-:-:S03]  /*78c0*/  IADD3 R11, PT, PT, R24, 0x2, RZ ;  /* 0x00000002180b7810 */ /* 0x000fc60007ffe0ff */
        /* <DEDUP_REMOVED lines=63> */
[----:B------:R-:W-:-:S05]  /*7cc0*/  @!P6 F2FP.F16.F32.PACK_AB R5, RZ, R5 ;  /* 0x00000005ff05e23e */ /* 0x000fca00000000ff */
[----:B------:R0:W-:Y:S02]  /*7cd0*/  @!P6 STG.E.U16 desc[UR12][R16.64+0xe], R5 ;  /* 0x00000e051000e986 */ /* 0x0001e4000c10150c */
.L_x_30:
[----:B------:R-:W-:Y:S05]  /*7ce0*/  BSYNC.RECONVERGENT B0 ;  /* 0x0000000000007941 */ /* 0x000fea0003800200 */
.L_x_29:
[----:B------:R-:W-:Y:S04]  /*7cf0*/  BSSY.RECONVERGENT B0, `(.L_x_31) ;  /* 0x000005e000007945 */ /* 0x000fe80003800200 */
[----:B------:R-:W-:Y:S05]  /*7d00*/  @P5 BRA `(.L_x_32) ;  /* 0x0000000400705947 */ /* 0x000fea0003800000 */
[----:B------:R-:W1:Y:S01]  /*7d10*/  LDCU UR4, c[0x0][0x39c] ;  /* 0x00007380ff0477ac */ /* 0x000e620008000800 */
[----:B0-----:R-:W-:Y:S01]  /*7d20*/  HFMA2 R9, -RZ, RZ, 0, 0 ;  /* 0x00000000ff097431 */ /* 0x001fe200000001ff */
[----:B------:R-:W-:Y:S01]  /*7d30*/  MOV R8, R24 ;  /* 0x0000001800087202 */ /* 0x000fe20000000f00 */
[----:B------:R-:W0:Y:S04]  /*7d40*/  LDCU.64 UR8, c[0x0][0x390] ;  /* 0x00007200ff0877ac */ /* 0x000e280008000a00 */
[----:B-1----:R-:W-:Y:S01]  /*7d50*/  IMAD.WIDE.U32 R8, R0, UR4, R8 ;  /* 0x0000000400087c25 */ /* 0x002fe2000f8e0008 */
[C---:B------:R-:W-:Y:S02]  /*7d60*/  IADD3 R0, PT, PT, R24.reuse, 0x1, RZ ;  /* 0x0000000118007810 */ /* 0x040fe40007ffe0ff */
[----:B------:R-:W-:-:S02]  /*7d70*/  ISETP.GE.AND P6, PT, R24, UR4, PT ;  /* 0x0000000418007c0c */ /* 0x000fc4000bfc6270 */
[----:B0-----:R-:W-:-:S04]  /*7d80*/  LEA R6, P5, R8, UR8, 0x1 ;  /* 0x0000000808067c11 */ /* 0x001fc8000f8a08ff */
[----:B------:R-:W-:Y:S02]  /*7d90*/  LEA.HI.X R7, R8, UR9, R9, 0x1, P5 ;  /* 0x0000000908077c11 */ /* 0x000fe4000a8f0c09 */
[----:B------:R-:W-:-:S05]  /*7da0*/  ISETP.GE.AND P5, PT, R0, UR4, PT ;  /* 0x0000000400007c0c */ /* 0x000fca000bfa6270 */
[----:B------:R-:W2:Y:S01]  /*7db0*/  @!P6 LDG.E.U16 R0, desc[UR12][R6.64] ;  /* 0x0000000c0600e981 */ /* 0x000ea2000c1e1500 */
[----:B------:R-:W0:Y:S07]  /*7dc0*/  @!P6 LDC R5, c[0x0][0x3a4] ;  /* 0x0000e900ff05eb82 */ /* 0x000e2e0000000800 */
[----:B------:R-:W3:Y:S01]  /*7dd0*/  @!P5 LDG.E.U16 R8, desc[UR12][R6.64+0x2] ;  /* 0x0000020c0608d981 */ /* 0x000ee2000c1e1500 */
[----:B------:R-:W1:Y:S08]  /*7de0*/  @!P5 LDC R10, c[0x0][0x3a4] ;  /* 0x0000e900ff0adb82 */ /* 0x000e700000000800 */
[----:B------:R-:W4:Y:S08]  /*7df0*/  @!P6 LDC R9, c[0x0][0x3a8] ;  /* 0x0000ea00ff09eb82 */ /* 0x000f300000000800 */
[----:B------:R-:W5:Y:S01]  /*7e00*/  @!P5 LDC R11, c[0x0][0x3a8] ;  /* 0x0000ea00ff0bdb82 */ /* 0x000f620000000800 */
[----:B0-----:R-:W-:Y:S01]  /*7e10*/  @!P6 FMUL R5, R4, R5 ;  /* 0x000000050405e220 */ /* 0x001fe20000400000 */
[----:B-1----:R-:W-:Y:S01]  /*7e20*/  @!P5 FMUL R3, R3, R10 ;  /* 0x0000000a0303d220 */ /* 0x002fe20000400000 */
[----:B--2---:R-:W-:-:S05]  /*7e30*/  @!P6 HADD2.F32 R0, -RZ, R0.H0_H0 ;  /* 0x20000000ff00e230 */ /* 0x004fca0000004100 */
[----:B----4-:R-:W-:Y:S01]  /*7e40*/  @!P6 FFMA R0, R0, R9, R5 ;  /* 0x000000090000e223 */ /* 0x010fe20000000005 */
[----:B---3--:R-:W-:-:S04]  /*7e50*/  @!P5 HADD2.F32 R8, -RZ, R8.H0_H0 ;  /* 0x20000008ff08d230 */ /* 0x008fc80000004100 */
[----:B------:R-:W-:Y:S01]  /*7e60*/  @!P6 F2FP.F16.F32.PACK_AB R0, RZ, R0 ;  /* 0x00000000ff00e23e */ /* 0x000fe200000000ff */
[----:B-----5:R-:W-:-:S03]  /*7e70*/  @!P5 FFMA R3, R8, R11, R3 ;  /* 0x0000000b0803d223 */ /* 0x020fc60000000003 */
[----:B------:R-:W-:Y:S02]  /*7e80*/  PRMT R10, R0, 0x7610, R10 ;  /* 0x00007610000a7816 */ /* 0x000fe4000000000a */
[----:B------:R-:W-:Y:S02]  /*7e90*/  IADD3 R0, PT, PT, R24, 0x2, RZ ;  /* 0x0000000218007810 */ /* 0x000fe40007ffe0ff */
[----:B------:R-:W-:Y:S01]  /*7ea0*/  @!P5 F2FP.F16.F32.PACK_AB R3, RZ, R3 ;  /* 0x00000003ff03d23e */ /* 0x000fe200000000ff */
[----:B------:R0:W-:Y:S01]  /*7eb0*/  @!P6 STG.E.U16 desc[UR12][R6.64], R10 ;  /* 0x0000000a0600e986 */ /* 0x0001e2000c10150c */
[----:B------:R-:W-:Y:S02]  /*7ec0*/  ISETP.GE.AND P6, PT, R0, UR4, PT ;  /* 0x0000000400007c0c */ /* 0x000fe4000bfc6270 */
[----:B------:R-:W-:Y:S02]  /*7ed0*/  PRMT R11, R3, 0x7610, R11 ;  /* 0x00007610030b7816 */ /* 0x000fe4000000000b */
[----:B------:R-:W-:-:S03]  /*7ee0*/  IADD3 R3, PT, PT, R24, 0x3, RZ ;  /* 0x0000000318037810 */ /* 0x000fc60007ffe0ff */
[----:B------:R-:W-:Y:S01]  /*7ef0*/  @!P5 STG.E.U16 desc[UR12][R6.64+0x2], R11 ;  /* 0x0000020b0600d986 */ /* 0x000fe2000c10150c */
[----:B------:R-:W-:-:S05]  /*7f00*/  ISETP.GE.AND P5, PT, R3, UR4, PT ;  /* 0x0000000403007c0c */ /* 0x000fca000bfa6270 */
[----:B------:R-:W2:Y:S01]  /*7f10*/  @!P6 LDG.E.U16 R0, desc[UR12][R6.64+0x4] ;  /* 0x0000040c0600e981 */ /* 0x000ea2000c1e1500 */
[----:B------:R-:W1:Y:S07]  /*7f20*/  @!P6 LDC R3, c[0x0][0x3a4] ;  /* 0x0000e900ff03eb82 */ /* 0x000e6e0000000800 */
[----:B------:R-:W3:Y:S01]  /*7f30*/  @!P5 LDG.E.U16 R4, desc[UR12][R6.64+0x6] ;  /* 0x0000060c0604d981 */ /* 0x000ee2000c1e1500 */
[----:B------:R-:W4:Y:S08]  /*7f40*/  @!P5 LDC R8, c[0x0][0x3a4] ;  /* 0x0000e900ff08db82 */ /* 0x000f300000000800 */
[----:B------:R-:W5:Y:S08]  /*7f50*/  @!P6 LDC R5, c[0x0][0x3a8] ;  /* 0x0000ea00ff05eb82 */ /* 0x000f700000000800 */
[----:B------:R-:W0:Y:S01]  /*7f60*/  @!P5 LDC R9, c[0x0][0x3a8] ;  /* 0x0000ea00ff09db82 */ /* 0x000e220000000800 */
[----:B-1----:R-:W-:Y:S01]  /*7f70*/  @!P6 FMUL R3, R2, R3 ;  /* 0x000000030203e220 */ /* 0x002fe20000400000 */
[----:B------:R-:W-:Y:S01]  /*7f80*/  IADD3 R2, PT, PT, R24, 0x5, RZ ;  /* 0x0000000518027810 */ /* 0x000fe20007ffe0ff */
[----:B----4-:R-:W-:Y:S01]  /*7f90*/  @!P5 FMUL R29, R29, R8 ;  /* 0x000000081d1dd220 */ /* 0x010fe20000400000 */
[----:B--2---:R-:W-:-:S05]  /*7fa0*/  @!P6 HADD2.F32 R0, -RZ, R0.H0_H0 ;  /* 0x20000000ff00e230 */ /* 0x004fca0000004100 */
[----:B-----5:R-:W-:Y:S01]  /*7fb0*/  @!P6 FFMA R0, R0, R5, R3 ;  /* 0x000000050000e223 */ /* 0x020fe20000000003 */
[----:B---3--:R-:W-:-:S04]  /*7fc0*/  @!P5 HADD2.F32 R4, -RZ, R4.H0_H0 ;  /* 0x20000004ff04d230 */ /* 0x008fc80000004100 */
[----:B------:R-:W-:Y:S01]  /*7fd0*/  @!P6 F2FP.F16.F32.PACK_AB R0, RZ, R0 ;  /* 0x00000000ff00e23e */ /* 0x000fe200000000ff */
[----:B0-----:R-:W-:-:S03]  /*7fe0*/  @!P5 FFMA R4, R4, R9, R29 ;  /* 0x000000090404d223 */ /* 0x001fc6000000001d */
[----:B------:R-:W-:Y:S02]  /*7ff0*/  PRMT R9, R0, 0x7610, R9 ;  /* 0x0000761000097816 */ /* 0x000fe40000000009 */
[----:B------:R-:W-:Y:S02]  /*8000*/  IADD3 R0, PT, PT, R24, 0x4, RZ ;  /* 0x0000000418007810 */ /* 0x000fe40007ffe0ff */
[----:B------:R-:W-:Y:S01]  /*8010*/  @!P5 F2FP.F16.F32.PACK_AB R4, RZ, R4 ;  /* 0x00000004ff04d23e */ /* 0x000fe200000000ff */
[----:B------:R0:W-:Y:S01]  /*8020*/  @!P6 STG.E.U16 desc[UR12][R6.64+0x4], R9 ;  /* 0x000004090600e986 */ /* 0x0001e2000c10150c */
[----:B------:R-:W-:Y:S02]  /*8030*/  ISETP.GE.AND P6, PT, R0, UR4, PT ;  /* 0x0000000400007c0c */ /* 0x000fe4000bfc6270 */
[----:B------:R-:W-:-:S05]  /*8040*/  PRMT R10, R4, 0x7610, R10 ;  /* 0x00007610040a7816 */ /* 0x000fca000000000a */
[----:B------:R1:W-:Y:S01]  /*8050*/  @!P5 STG.E.U16 desc[UR12][R6.64+0x6], R10 ;  /* 0x0000060a0600d986 */ /* 0x0003e2000c10150c */
[----:B------:R-:W-:-:S05]  /*8060*/  ISETP.GE.AND P5, PT, R2, UR4, PT ;  /* 0x0000000402007c0c */ /* 0x000fca000bfa6270 */
[----:B------:R-:W2:Y:S01]  /*8070*/  @!P6 LDG.E.U16 R0, desc[UR12][R6.64+0x8] ;  /* 0x0000080c0600e981 */ /* 0x000ea2000c1e1500 */
[----:B------:R-:W3:Y:S07]  /*8080*/  @!P6 LDC R3, c[0x0][0x3a4] ;  /* 0x0000e900ff03eb82 */ /* 0x000eee0000000800 */
[----:B------:R-:W4:Y:S01]  /*8090*/  @!P5 LDG.E.U16 R2, desc[UR12][R6.64+0xa] ;  /* 0x00000a0c0602d981 */ /* 0x000f22000c1e1500 */
[----:B------:R-:W5:Y:S08]  /*80a0*/  @!P5 LDC R8, c[0x0][0x3a4] ;  /* 0x0000e900ff08db82 */ /* 0x000f700000000800 */
[----:B------:R-:W0:Y:S08]  /*80b0*/  @!P6 LDC R4, c[0x0][0x3a8] ;  /* 0x0000ea00ff04eb82 */ /* 0x000e300000000800 */
[----:B------:R-:W1:Y:S01]  /*80c0*/  @!P5 LDC R5, c[0x0][0x3a8] ;  /* 0x0000ea00ff05db82 */ /* 0x000e620000000800 */
[----:B---3--:R-:W-:Y:S01]  /*80d0*/  @!P6 FMUL R3, R30, R3 ;  /* 0x000000031e03e220 */ /* 0x008fe20000400000 */
[----:B-----5:R-:W-:Y:S01]  /*80e0*/  @!P5 FMUL R31, R31, R8 ;  /* 0x000000081f1fd220 */ /* 0x020fe20000400000 */
[----:B--2---:R-:W-:-:S05]  /*80f0*/  @!P6 HADD2.F32 R0, -RZ, R0.H0_H0 ;  /* 0x20000000ff00e230 */ /* 0x004fca0000004100 */
[----:B0-----:R-:W-:Y:S01]  /*8100*/  @!P6 FFMA R0, R0, R4, R3 ;  /* 0x000000040000e223 */ /* 0x001fe20000000003 */
[----:B----4-:R-:W-:-:S04]  /*8110*/  @!P5 HADD2.F32 R2, -RZ, R2.H0_H0 ;  /* 0x20000002ff02d230 */ /* 0x010fc80000004100 */
[----:B------:R-:W-:Y:S01]  /*8120*/  @!P6 F2FP.F16.F32.PACK_AB R0, RZ, R0 ;  /* 0x00000000ff00e23e */ /* 0x000fe200000000ff */
[----:B-1----:R-:W-:-:S03]  /*8130*/  @!P5 FFMA R2, R2, R5, R31 ;  /* 0x000000050202d223 */ /* 0x002fc6000000001f */
[----:B------:R-:W-:Y:S02]  /*8140*/  PRMT R9, R0, 0x7610, R9 ;  /* 0x0000761000097816 */ /* 0x000fe40000000009 */
[----:B------:R-:W-:Y:S02]  /*8150*/  IADD3 R0, PT, PT, R24, 0x6, RZ ;  /* 0x0000000618007810 */ /* 0x000fe40007ffe0ff */
[----:B------:R-:W-:Y:S01]  /*8160*/  @!P5 F2FP.F16.F32.PACK_AB R2, RZ, R2 ;  /* 0x00000002ff02d23e */ /* 0x000fe200000000ff */
[----:B------:R1:W-:Y:S01]  /*8170*/  @!P6 STG.E.U16 desc[UR12][R6.64+0x8], R9 ;  /* 0x000008090600e986 */ /* 0x0003e2000c10150c */
[----:B------:R-:W-:Y:S02]  /*8180*/  ISETP.GE.AND P6, PT, R0, UR4, PT ;  /* 0x0000000400007c0c */ /* 0x000fe4000bfc6270 */
[----:B------:R-:W-:Y:S02]  /*8190*/  PRMT R10, R2, 0x7610, R10 ;  /* 0x00007610020a7816 */ /* 0x000fe4000000000a */
[----:B------:R-:W-:-:S03]  /*81a0*/  IADD3 R2, PT, PT, R24, 0x7, RZ ;  /* 0x0000000718027810 */ /* 0x000fc60007ffe0ff */
[----:B------:R1:W-:Y:S01]  /*81b0*/  @!P5 STG.E.U16 desc[UR12][R6.64+0xa], R10 ;  /* 0x00000a0a0600d986 */ /* 0x0003e2000c10150c */
[----:B------:R-:W-:-:S05]  /*81c0*/  ISETP.GE.AND P5, PT, R2, UR4, PT ;  /* 0x0000000402007c0c */ /* 0x000fca000bfa6270 */
[----:B------:R-:W2:Y:S01]  /*81d0*/  @!P6 LDG.E.U16 R0, desc[UR12][R6.64+0xc] ;  /* 0x00000c0c0600e981 */ /* 0x000ea2000c1e1500 */
[----:B------:R-:W0:Y:S07]  /*81e0*/  @!P6 LDC R3, c[0x0][0x3a4] ;  /* 0x0000e900ff03eb82 */ /* 0x000e2e0000000800 */
[----:B------:R-:W3:Y:S01]  /*81f0*/  @!P5 LDG.E.U16 R2, desc[UR12][R6.64+0xe] ;  /* 0x00000e0c0602d981 */ /* 0x000ee2000c1e1500 */
[----:B------:R-:W4:Y:S08]  /*8200*/  @!P5 LDC R8, c[0x0][0x3a4] ;  /* 0x0000e900ff08db82 */ /* 0x000f300000000800 */
[----:B------:R-:W5:Y:S08]  /*8210*/  @!P6 LDC R4, c[0x0][0x3a8] ;  /* 0x0000ea00ff04eb82 */ /* 0x000f700000000800 */
[----:B------:R-:W1:Y:S01]  /*8220*/  @!P5 LDC R5, c[0x0][0x3a8] ;  /* 0x0000ea00ff05db82 */ /* 0x000e620000000800 */
[----:B0-----:R-:W-:Y:S01]  /*8230*/  @!P6 FMUL R3, R40, R3 ;  /* 0x000000032803e220 */ /* 0x001fe20000400000 */
[----:B----4-:R-:W-:Y:S01]  /*8240*/  @!P5 FMUL R41, R41, R8 ;  /* 0x000000082929d220 */ /* 0x010fe20000400000 */
[----:B--2---:R-:W-:-:S05]  /*8250*/  @!P6 HADD2.F32 R0, -RZ, R0.H0_H0 ;  /* 0x20000000ff00e230 */ /* 0x004fca0000004100 */
[----:B-----5:R-:W-:Y:S01]  /*8260*/  @!P6 FFMA R0, R0, R4, R3 ;  /* 0x000000040000e223 */ /* 0x020fe20000000003 */
[----:B---3--:R-:W-:-:S04]  /*8270*/  @!P5 HADD2.F32 R2, -RZ, R2.H0_H0 ;  /* 0x20000002ff02d230 */ /* 0x008fc80000004100 */
[----:B------:R-:W-:Y:S01]  /*8280*/  @!P6 F2FP.F16.F32.PACK_AB R0, RZ, R0 ;  /* 0x00000000ff00e23e */ /* 0x000fe200000000ff */
[----:B-1----:R-:W-:-:S04]  /*8290*/  @!P5 FFMA R2, R2, R5, R41 ;  /* 0x000000050202d223 */ /* 0x002fc80000000029 */
[----:B------:R1:W-:Y:S01]  /*82a0*/  @!P6 STG.E.U16 desc[UR12][R6.64+0xc], R0 ;  /* 0x00000c000600e986 */ /* 0x0003e2000c10150c */
[----:B------:R-:W-:-:S05]  /*82b0*/  @!P5 F2FP.F16.F32.PACK_AB R2, RZ, R2 ;  /* 0x00000002ff02d23e */ /* 0x000fca00000000ff */
[----:B------:R1:W-:Y:S02]  /*82c0*/  @!P5 STG.E.U16 desc[UR12][R6.64+0xe], R2 ;  /* 0x00000e020600d986 */ /* 0x0003e4000c10150c */
.L_x_32:
[----:B------:R-:W-:Y:S05]  /*82d0*/  BSYNC.RECONVERGENT B0 ;  /* 0x0000000000007941 */ /* 0x000fea0003800200 */
.L_x_31:
[----:B------:R-:W-:Y:S04]  /*82e0*/  BSSY.RECONVERGENT B0, `(.L_x_33) ;  /* 0x000005d000007945 */ /* 0x000fe80003800200 */
[----:B------:R-:W-:Y:S05]  /*82f0*/  @P4 BRA `(.L_x_34) ;  /* 0x00000004006c4947 */ /* 0x000fea0003800000 */
[----:B------:R-:W2:Y:S01]  /*8300*/  LDCU UR4, c[0x0][0x39c] ;  /* 0x00007380ff0477ac */ /* 0x000ea20008000800 */
[----:B0-----:R-:W-:Y:S01]  /*8310*/  HFMA2 R5, -RZ, RZ, 0, 0 ;  /* 0x00000000ff057431 */ /* 0x001fe200000001ff */
[----:B------:R-:W-:Y:S01]  /*8320*/  MOV R4, R24 ;  /* 0x0000001800047202 */ /* 0x000fe20000000f00 */
[----:B------:R-:W0:Y:S01]  /*8330*/  LDCU.64 UR8, c[0x0][0x390] ;  /* 0x00007200ff0877ac */ /* 0x000e220008000a00 */
[----:B-1----:R-:W-:-:S03]  /*8340*/  IADD3 R0, PT, PT, R24, 0x1, RZ ;  /* 0x0000000118007810 */ /* 0x002fc60007ffe0ff */
[----:B--2---:R-:W-:Y:S01]  /*8350*/  IMAD.WIDE.U32 R4, R21, UR4, R4 ;  /* 0x0000000415047c25 */ /* 0x004fe2000f8e0004 */
[----:B------:R-:W-:Y:S02]  /*8360*/  ISETP.GE.AND P5, PT, R24, UR4, PT ;  /* 0x0000000418007c0c */ /* 0x000fe4000bfa6270 */
[----:B------:R-:W-:Y:S02]  /*8370*/  ISETP.GE.AND P6, PT, R0, UR4, PT ;  /* 0x0000000400007c0c */ /* 0x000fe4000bfc6270 */
[----:B0-----:R-:W-:-:S04]  /*8380*/  LEA R2, P4, R4, UR8, 0x1 ;  /* 0x0000000804027c11 */ /* 0x001fc8000f8808ff */
[----:B------:R-:W-:-:S05]  /*8390*/  LEA.HI.X R3, R4, UR9, R5, 0x1, P4 ;  /* 0x0000000904037c11 */ /* 0x000fca000a0f0c05 */
[----:B------:R-:W2:Y:S01]  /*83a0*/  @!P5 LDG.E.U16 R0, desc[UR12][R2.64] ;  /* 0x0000000c0200d981 */ /* 0x000ea2000c1e1500 */
[----:B------:R-:W0:Y:S03]  /*83b0*/  @!P5 LDC R5, c[0x0][0x3a4] ;  /* 0x0000e900ff05db82 */ /* 0x000e260000000800 */
[----:B------:R-:W3:Y:S05]  /*83c0*/  @!P6 LDG.E.U16 R4, desc[UR12][R2.64+0x2] ;  /* 0x0000020c0204e981 */ /* 0x000eea000c1e1500 */
[----:B------:R-:W1:Y:S08]  /*83d0*/  @!P6 LDC R8, c[0x0][0x3a4] ;  /* 0x0000e900ff08eb82 */ /* 0x000e700000000800 */
[----:B------:R-:W4:Y:S08]  /*83e0*/  @!P5 LDC R6, c[0x0][0x3a8] ;  /* 0x0000ea00ff06db82 */ /* 0x000f300000000800 */
[----:B------:R-:W5:Y:S01]  /*83f0*/  @!P6 LDC R7, c[0x0][0x3a8] ;  /* 0x0000ea00ff07eb82 */ /* 0x000f620000000800 */
[----:B0-----:R-:W-:Y:S01]  /*8400*/  @!P5 FMUL R5, R42, R5 ;  /* 0x000000052a05d220 */ /* 0x001fe20000400000 */
[----:B-1----:R-:W-:Y:S01]  /*8410*/  @!P6 FMUL R43, R43, R8 ;  /* 0x000000082b2be220 */ /* 0x002fe20000400000 */
[----:B--2---:R-:W-:-:S02]  /*8420*/  @!P5 HADD2.F32 R0, -RZ, R0.H0_H0 ;  /* 0x20000000ff00d230 */ /* 0x004fc40000004100 */
[----:B---3--:R-:W-:-:S03]  /*8430*/  @!P6 HADD2.F32 R4, -RZ, R4.H0_H0 ;  /* 0x20000004ff04e230 */ /* 0x008fc60000004100 */
[----:B----4-:R-:W-:Y:S01]  /*8440*/  @!P5 FFMA R0, R0, R6, R5 ;  /* 0x000000060000d223 */ /* 0x010fe20000000005 */
[----:B------:R-:W-:Y:S01]  /*8450*/  IADD3 R5, PT, PT, R24, 0x2, RZ ;  /* 0x0000000218057810 */ /* 0x000fe20007ffe0ff */
[----:B-----5:R-:W-:-:S03]  /*8460*/  @!P6 FFMA R4, R4, R7, R43 ;  /* 0x000000070404e223 */ /* 0x020fc6000000002b */
[----:B------:R-:W-:Y:S02]  /*8470*/  @!P5 F2FP.F16.F32.PACK_AB R0, RZ, R0 ;  /* 0x00000000ff00d23e */ /* 0x000fe400000000ff */
[----:B------:R-:W-:Y:S02]  /*8480*/  ISETP.GE.AND P4, PT, R5, UR4, PT ;  /* 0x0000000405007c0c */ /* 0x000fe4000bf86270 */
[----:B------:R-:W-:Y:S02]  /*8490*/  @!P6 F2FP.F16.F32.PACK_AB R4, RZ, R4 ;  /* 0x00000004ff04e23e */ /* 0x000fe400000000ff */
[----:B------:R-:W-:Y:S02]  /*84a0*/  PRMT R9, R0, 0x7610, R9 ;  /* 0x0000761000097816 */ /* 0x000fe40000000009 */
[----:B------:R-:W-:Y:S02]  /*84b0*/  PRMT R12, R4, 0x7610, R12 ;  /* 0x00007610040c7816 */ /* 0x000fe4000000000c */
[C---:B------:R-:W-:Y:S01]  /*84c0*/  IADD3 R0, PT, PT, R24.reuse, 0x3, RZ ;  /* 0x0000000318007810 */ /* 0x040fe20007ffe0ff */
[----:B------:R0:W-:Y:S01]  /*84d0*/  @!P5 STG.E.U16 desc[UR12][R2.64], R9 ;  /* 0x000000090200d986 */ /* 0x0001e2000c10150c */
[----:B------:R-:W-:-:S02]  /*84e0*/  IADD3 R4, PT, PT, R24, 0x4, RZ ;  /* 0x0000000418047810 */ /* 0x000fc40007ffe0ff */
[----:B------:R-:W-:Y:S01]  /*84f0*/  ISETP.GE.AND P5, PT, R0, UR4, PT ;  /* 0x0000000400007c0c */ /* 0x000fe2000bfa6270 */
[----:B------:R1:W-:Y:S01]  /*8500*/  @!P6 STG.E.U16 desc[UR12][R2.64+0x2], R12 ;  /* 0x0000020c0200e986 */ /* 0x0003e2000c10150c */
[----:B------:R-:W-:Y:S01]  /*8510*/  ISETP.GE.AND P6, PT, R4, UR4, PT ;  /* 0x0000000404007c0c */ /* 0x000fe2000bfc6270 */
[----:B------:R-:W2:Y:S02]  /*8520*/  @!P4 LDC R5, c[0x0][0x3a4] ;  /* 0x0000e900ff05cb82 */ /* 0x000ea40000000800 */
[----:B------:R-:W3:Y:S06]  /*8530*/  @!P4 LDG.E.U16 R0, desc[UR12][R2.64+0x4] ;  /* 0x0000040c0200c981 */ /* 0x000eec000c1e1500 */
[----:B------:R-:W4:Y:S02]  /*8540*/  @!P4 LDC R7, c[0x0][0x3a8] ;  /* 0x0000ea00ff07cb82 */ /* 0x000f240000000800 */
[----:B------:R-:W5:Y:S04]  /*8550*/  @!P5 LDG.E.U16 R4, desc[UR12][R2.64+0x6] ;  /* 0x0000060c0204d981 */ /* 0x000f68000c1e1500 */
[----:B------:R-:W5:Y:S02]  /*8560*/  @!P6 LDG.E.U16 R6, desc[UR12][R2.64+0x8] ;  /* 0x0000080c0206e981 */ /* 0x000f64000c1e1500 */
[----:B------:R-:W1:Y:S08]  /*8570*/  @!P5 LDC R8, c[0x0][0x3a4] ;  /* 0x0000e900ff08db82 */ /* 0x000e700000000800 */
[----:B------:R-:W4:Y:S01]  /*8580*/  @!P6 LDC R11, c[0x0][0x3a4] ;  /* 0x0000e900ff0beb82 */ /* 0x000f220000000800 */
[----:B--2---:R-:W-:-:S07]  /*8590*/  @!P4 FMUL R5, R44, R5 ;  /* 0x000000052c05c220 */ /* 0x004fce0000400000 */
[----:B0-----:R-:W0:Y:S08]  /*85a0*/  @!P5 LDC R9, c[0x0][0x3a8] ;  /* 0x0000ea00ff09db82 */ /* 0x001e300000000800 */
[----:B------:R-:W2:Y:S01]  /*85b0*/  @!P6 LDC R10, c[0x0][0x3a8] ;  /* 0x0000ea00ff0aeb82 */ /* 0x000ea20000000800 */
[----:B-1----:R-:W-:Y:S01]  /*85c0*/  @!P5 FMUL R45, R45, R8 ;  /* 0x000000082d2dd220 */ /* 0x002fe20000400000 */
[----:B---3--:R-:W-:-:S05]  /*85d0*/  @!P4 HADD2.F32 R0, -RZ, R0.H0_H0 ;  /* 0x20000000ff00c230 */ /* 0x008fca0000004100 */
[----:B----4-:R-:W-:Y:S01]  /*85e0*/  @!P4 FFMA R0, R0, R7, R5 ;  /* 0x000000070000c223 */ /* 0x010fe20000000005 */
[----:B------:R-:W-:Y:S01]  /*85f0*/  @!P6 FMUL R5, R46, R11 ;  /* 0x0000000b2e05e220 */ /* 0x000fe20000400000 */
[----:B-----5:R-:W-:-:S03]  /*8600*/  @!P5 HADD2.F32 R4, -RZ, R4.H0_H0 ;  /* 0x20000004ff04d230 */ /* 0x020fc60000004100 */
[----:B------:R-:W-:Y:S01]  /*8610*/  @!P4 F2FP.F16.F32.PACK_AB R0, RZ, R0 ;  /* 0x00000000ff00c23e */ /* 0x000fe200000000ff */
[----:B------:R-:W-:Y:S02]  /*8620*/  @!P6 HADD2.F32 R6, -RZ, R6.H0_H0 ;  /* 0x20000006ff06e230 */ /* 0x000fe40000004100 */
[----:B0-----:R-:W-:Y:S01]  /*8630*/  @!P5 FFMA R4, R4, R9, R45 ;  /* 0x000000090404d223 */ /* 0x001fe2000000002d */
[----:B------:R-:W-:Y:S02]  /*8640*/  PRMT R7, R0, 0x7610, R7 ;  /* 0x0000761000077816 */ /* 0x000fe40000000007 */
[----:B------:R-:W-:Y:S01]  /*8650*/  IADD3 R0, PT, PT, R24, 0x5, RZ ;  /* 0x0000000518007810 */ /* 0x000fe20007ffe0ff */
[----:B--2---:R-:W-:Y:S01]  /*8660*/  @!P6 FFMA R5, R6, R10, R5 ;  /* 0x0000000a0605e223 */ /* 0x004fe20000000005 */
[----:B------:R-:W-:Y:S01]  /*8670*/  @!P5 F2FP.F16.F32.PACK_AB R4, RZ, R4 ;  /* 0x00000004ff04d23e */ /* 0x000fe200000000ff */
[----:B------:R0:W-:Y:S01]  /*8680*/  @!P4 STG.E.U16 desc[UR12][R2.64+0x4], R7 ;  /* 0x000004070200c986 */ /* 0x0001e2000c10150c */
[----:B------:R-:W-:-:S02]  /*8690*/  ISETP.GE.AND P4, PT, R0, UR4, PT ;  /* 0x0000000400007c0c */ /* 0x000fc4000bf86270 */
[----:B------:R-:W-:Y:S02]  /*86a0*/  @!P6 F2FP.F16.F32.PACK_AB R5, RZ, R5 ;  /* 0x00000005ff05e23e */ /* 0x000fe400000000ff */
[----:B------:R-:W-:Y:S02]  /*86b0*/  PRMT R9, R4, 0x7610, R9 ;  /* 0x0000761004097816 */ /* 0x000fe40000000009 */
[----:B------:R-:W-:Y:S02]  /*86c0*/  PRMT R12, R5, 0x7610, R12 ;  /* 0x00007610050c7816 */ /* 0x000fe4000000000c */
[C---:B------:R-:W-:Y:S01]  /*86d0*/  IADD3 R4, PT, PT, R24.reuse, 0x6, RZ ;  /* 0x0000000618047810 */ /* 0x040fe20007ffe0ff */
[----:B------:R1:W-:Y:S01]  /*86e0*/  @!P5 STG.E.U16 desc[UR12][R2.64+0x6], R9 ;  /* 0x000006090200d986 */ /* 0x0003e2000c10150c */
[----:B------:R-:W-:Y:S02]  /*86f0*/  IADD3 R0, PT, PT, R24, 0x7, RZ ;  /* 0x0000000718007810 */ /* 0x000fe40007ffe0ff */
[----:B------:R-:W-:Y:S01]  /*8700*/  ISETP.GE.AND P5, PT, R4, UR4, PT ;  /* 0x0000000404007c0c */ /* 0x000fe2000bfa6270 */
[----:B------:R2:W-:Y:S01]  /*8710*/  @!P6 STG.E.U16 desc[UR12][R2.64+0x8], R12 ;  /* 0x0000080c0200e986 */ /* 0x0005e2000c10150c */
[----:B------:R-:W-:Y:S01]  /*8720*/  ISETP.GE.AND P6, PT, R0, UR4, PT ;  /* 0x0000000400007c0c */ /* 0x000fe2000bfc6270 */
[----:B------:R-:W3:Y:S02]  /*8730*/  @!P4 LDC R8, c[0x0][0x3a4] ;  /* 0x0000e900ff08cb82 */ /* 0x000ee40000000800 */
[----:B------:R-:W4:Y:S06]  /*8740*/  @!P4 LDG.E.U16 R0, desc[UR12][R2.64+0xa] ;  /* 0x00000a0c0200c981 */ /* 0x000f2c000c1e1500 */
[----:B0-----:R-:W0:Y:S02]  /*8750*/  @!P4 LDC R7, c[0x0][0x3a8] ;  /* 0x0000ea00ff07cb82 */ /* 0x001e240000000800 */
[----:B------:R-:W5:Y:S04]  /*8760*/  @!P5 LDG.E.U16 R4, desc[UR12][R2.64+0xc] ;  /* 0x00000c0c0204d981 */ /* 0x000f68000c1e1500 */
[----:B------:R-:W2:Y:S02]  /*8770*/  @!P6 LDG.E.U16 R6, desc[UR12][R2.64+0xe] ;  /* 0x00000e0c0206e981 */ /* 0x000ea4000c1e1500 */
[----:B------:R-:W0:Y:S08]  /*8780*/  @!P5 LDC R5, c[0x0][0x3a4] ;  /* 0x0000e900ff05db82 */ /* 0x000e300000000800 */
[----:B------:R-:W0:Y:S01]  /*8790*/  @!P6 LDC R10, c[0x0][0x3a4] ;  /* 0x0000e900ff0aeb82 */ /* 0x000e220000000800 */
[----:B---3--:R-:W-:-:S07]  /*87a0*/  @!P4 FMUL R47, R47, R8 ;  /* 0x000000082f2fc220 */ /* 0x008fce0000400000 */
[----:B-1----:R-:W1:Y:S08]  /*87b0*/  @!P5 LDC R9, c[0x0][0x3a8] ;  /* 0x0000ea00ff09db82 */ /* 0x002e700000000800 */
[----:B------:R-:W3:Y:S01]  /*87c0*/  @!P6 LDC R11, c[0x0][0x3a8] ;  /* 0x0000ea00ff0beb82 */ /* 0x000ee20000000800 */
[----:B0-----:R-:W-:Y:S01]  /*87d0*/  @!P5 FMUL R5, R48, R5 ;  /* 0x000000053005d220 */ /* 0x001fe20000400000 */
[----:B------:R-:W-:Y:S01]  /*87e0*/  @!P6 FMUL R49, R49, R10 ;  /* 0x0000000a3131e220 */ /* 0x000fe20000400000 */
[----:B----4-:R-:W-:-:S05]  /*87f0*/  @!P4 HADD2.F32 R0, -RZ, R0.H0_H0 ;  /* 0x20000000ff00c230 */ /* 0x010fca0000004100 */
[----:B------:R-:W-:Y:S01]  /*8800*/  @!P4 FFMA R0, R0, R7, R47 ;  /* 0x000000070000c223 */ /* 0x000fe2000000002f */
[----:B-----5:R-:W-:-:S04]  /*8810*/  @!P5 HADD2.F32 R4, -RZ, R4.H0_H0 ;  /* 0x20000004ff04d230 */ /* 0x020fc80000004100 */
[----:B------:R-:W-:Y:S01]  /*8820*/  @!P4 F2FP.F16.F32.PACK_AB R0, RZ, R0 ;  /* 0x00000000ff00c23e */ /* 0x000fe200000000ff */
[----:B--2---:R-:W-:Y:S02]  /*8830*/  @!P6 HADD2.F32 R6, -RZ, R6.H0_H0 ;  /* 0x20000006ff06e230 */ /* 0x004fe40000004100 */
[----:B-1----:R-:W-:Y:S02]  /*8840*/  @!P5 FFMA R4, R4, R9, R5 ;  /* 0x000000090404d223 */ /* 0x002fe40000000005 */
[----:B------:R2:W-:Y:S01]  /*8850*/  @!P4 STG.E.U16 desc[UR12][R2.64+0xa], R0 ;  /* 0x00000a000200c986 */ /* 0x0005e2000c10150c */
[----:B---3--:R-:W-:Y:S02]  /*8860*/  @!P6 FFMA R6, R6, R11, R49 ;  /* 0x0000000b0606e223 */ /* 0x008fe40000000031 */
[----:B------:R-:W-:-:S03]  /*8870*/  @!P5 F2FP.F16.F32.PACK_AB R4, RZ, R4 ;  /* 0x00000004ff04d23e */ /* 0x000fc600000000ff */
[----:B------:R-:W-:Y:S02]  /*8880*/  @!P6 F2FP.F16.F32.PACK_AB R6, RZ, R6 ;  /* 0x00000006ff06e23e */ /* 0x000fe400000000ff */
[----:B------:R2:W-:Y:S04]  /*8890*/  @!P5 STG.E.U16 desc[UR12][R2.64+0xc], R4 ;  /* 0x00000c040200d986 */ /* 0x0005e8000c10150c */
[----:B------:R2:W-:Y:S02]  /*88a0*/  @!P6 STG.E.U16 desc[UR12][R2.64+0xe], R6 ;  /* 0x00000e060200e986 */ /* 0x0005e4000c10150c */
.L_x_34:
[----:B------:R-:W-:Y:S05]  /*88b0*/  BSYNC.RECONVERGENT B0 ;  /* 0x0000000000007941 */ /* 0x000fea0003800200 */
.L_x_33:
[----:B------:R-:W-:Y:S04]  /*88c0*/  BSSY.RECONVERGENT B0, `(.L_x_35) ;  /* 0x000005c000007945 */ /* 0x000fe80003800200 */
[----:B------:R-:W-:Y:S05]  /*88d0*/  @P0 BRA `(.L_x_36) ;  /* 0x0000000400680947 */ /* 0x000fea0003800000 */
[----:B------:R-:W3:Y:S01]  /*88e0*/  LDCU UR4, c[0x0][0x39c] ;  /* 0x00007380ff0477ac */ /* 0x000ee20008000800 */
[----:B--2---:R-:W-:Y:S01]  /*88f0*/  HFMA2 R3, -RZ, RZ, 0, 0 ;  /* 0x00000000ff037431 */ /* 0x004fe200000001ff */
[----:B-1----:R-:W-:Y:S01]  /*8900*/  MOV R2, R24 ;  /* 0x0000001800027202 */ /* 0x002fe20000000f00 */
[----:B------:R-:W1:Y:S01]  /*8910*/  LDCU.64 UR8, c[0x0][0x390] ;  /* 0x00007200ff0877ac */ /* 0x000e620008000a00 */
[C---:B------:R-:W-:Y:S02]  /*8920*/  IADD3 R0, PT, PT, R24.reuse, 0x1, RZ ;  /* 0x0000000118007810 */ /* 0x040fe40007ffe0ff */
[----:B------:R-:W-:Y:S01]  /*8930*/  IADD3 R4, PT, PT, R24, 0x3, RZ ;  /* 0x0000000318047810 */ /* 0x000fe20007ffe0ff */
[----:B---3--:R-:W-:Y:S01]  /*8940*/  IMAD.WIDE.U32 R20, R20, UR4, R2 ;  /* 0x0000000414147c25 */ /* 0x008fe2000f8e0002 */
[----:B------:R-:W-:Y:S02]  /*8950*/  ISETP.GE.AND P0, PT, R24, UR4, PT ;  /* 0x0000000418007c0c */ /* 0x000fe4000bf06270 */
[----:B------:R-:W-:-:S02]  /*8960*/  ISETP.GE.AND P6, PT, R0, UR4, PT ;  /* 0x0000000400007c0c */ /* 0x000fc4000bfc6270 */
[----:B-1----:R-:W-:Y:S02]  /*8970*/  LEA R2, P4, R20, UR8, 0x1 ;  /* 0x0000000814027c11 */ /* 0x002fe4000f8808ff */
[----:B------:R-:W-:Y:S02]  /*8980*/  IADD3 R0, PT, PT, R24, 0x2, RZ ;  /* 0x0000000218007810 */ /* 0x000fe40007ffe0ff */
[----:B------:R-:W-:Y:S02]  /*8990*/  LEA.HI.X R3, R20, UR9, R21, 0x1, P4 ;  /* 0x0000000914037c11 */ /* 0x000fe4000a0f0c15 */
[----:B------:R-:W-:Y:S02]  /*89a0*/  ISETP.GE.AND P5, PT, R0, UR4, PT ;  /* 0x0000000400007c0c */ /* 0x000fe4000bfa6270 */
[----:B------:R-:W-:Y:S01]  /*89b0*/  ISETP.GE.AND P4, PT, R4, UR4, PT ;  /* 0x0000000404007c0c */ /* 0x000fe2000bf86270 */
[----:B------:R-:W2:Y:S01]  /*89c0*/  @!P0 LDG.E.U16 R0, desc[UR12][R2.64] ;  /* 0x0000000c02008981 */ /* 0x000ea2000c1e1500 */
[----:B0-----:R-:W0:Y:S03]  /*89d0*/  @!P0 LDC R5, c[0x0][0x3a4] ;  /* 0x0000e900ff058b82 */ /* 0x001e260000000800 */
[----:B------:R-:W3:Y:S05]  /*89e0*/  @!P6 LDG.E.U16 R4, desc[UR12][R2.64+0x2] ;  /* 0x0000020c0204e981 */ /* 0x000eea000c1e1500 */
[----:B------:R-:W1:Y:S01]  /*89f0*/  @!P0 LDC R8, c[0x0][0x3a8] ;  /* 0x0000ea00ff088b82 */ /* 0x000e620000000800 */
[----:B------:R-:W4:Y:S04]  /*8a00*/  @!P5 LDG.E.U16 R6, desc[UR12][R2.64+0x4] ;  /* 0x0000040c0206d981 */ /* 0x000f28000c1e1500 */
[----:B------:R-:W5:Y:S03]  /*8a10*/  @!P4 LDG.E.U16 R7, desc[UR12][R2.64+0x6] ;  /* 0x0000060c0207c981 */ /* 0x000f66000c1e1500 */
[----:B------:R-:W1:Y:S08]  /*8a20*/  @!P6 LDC R10, c[0x0][0x3a4] ;  /* 0x0000e900ff0aeb82 */ /* 0x000e700000000800 */
[----:B------:R-:W3:Y:S01]  /*8a30*/  @!P6 LDC R9, c[0x0][0x3a8] ;  /* 0x0000ea00ff09eb82 */ /* 0x000ee20000000800 */
[----:B0-----:R-:W-:-:S07]  /*8a40*/  @!P0 FMUL R5, R50, R5 ;  /* 0x0000000532058220 */ /* 0x001fce0000400000 */
[----:B------:R-:W0:Y:S08]  /*8a50*/  @!P5 LDC R11, c[0x0][0x3a4] ;  /* 0x0000e900ff0bdb82 */ /* 0x000e300000000800 */
[----:B------:R-:W0:Y:S01]  /*8a60*/  @!P4 LDC R14, c[0x0][0x3a4] ;  /* 0x0000e900ff0ecb82 */ /* 0x000e220000000800 */
[----:B-1----:R-:W-:-:S07]  /*8a70*/  @!P6 FMUL R51, R51, R10 ;  /* 0x0000000a3333e220 */ /* 0x002fce0000400000 */
[----:B------:R-:W1:Y:S08]  /*8a80*/  @!P5 LDC R12, c[0x0][0x3a8] ;  /* 0x0000ea00ff0cdb82 */ /* 0x000e700000000800 */
[----:B------:R-:W1:Y:S01]  /*8a90*/  @!P4 LDC R15, c[0x0][0x3a8] ;  /* 0x0000ea00ff0fcb82 */ /* 0x000e620000000800 */
[----:B--2---:R-:W-:Y:S02]  /*8aa0*/  @!P0 HADD2.F32 R0, -RZ, R0.H0_H0 ;  /* 0x20000000ff008230 */ /* 0x004fe40000004100 */
[----:B---3--:R-:W-:-:S03]  /*8ab0*/  @!P6 HADD2.F32 R4, -RZ, R4.H0_H0 ;  /* 0x20000004ff04e230 */ /* 0x008fc60000004100 */
[----:B------:R-:W-:Y:S01]  /*8ac0*/  @!P0 FFMA R0, R0, R8, R5 ;  /* 0x0000000800008223 */ /* 0x000fe20000000005 */
[----:B0-----:R-:W-:Y:S01]  /*8ad0*/  @!P5 FMUL R5, R52, R11 ;  /* 0x0000000b3405d220 */ /* 0x001fe20000400000 */
[----:B------:R-:W-:Y:S01]  /*8ae0*/  @!P4 FMUL R8, R53, R14 ;  /* 0x0000000e3508c220 */ /* 0x000fe20000400000 */
[----:B------:R-:W-:Y:S02]  /*8af0*/  @!P6 FFMA R4, R4, R9, R51 ;  /* 0x000000090404e223 */ /* 0x000fe40000000033 */
[----:B------:R-:W-:Y:S01]  /*8b00*/  @!P0 F2FP.F16.F32.PACK_AB R0, RZ, R0 ;  /* 0x00000000ff00823e */ /* 0x000fe200000000ff */
[----:B----4-:R-:W-:Y:S02]  /*8b10*/  @!P5 HADD2.F32 R6, -RZ, R6.H0_H0 ;  /* 0x20000006ff06d230 */ /* 0x010fe40000004100 */
[----:B-----5:R-:W-:Y:S01]  /*8b20*/  @!P4 HADD2.F32 R7, -RZ, R7.H0_H0 ;  /* 0x20000007ff07c230 */ /* 0x020fe20000004100 */
[----:B------:R-:W-:Y:S02]  /*8b30*/  PRMT R9, R0, 0x7610, R9 ;  /* 0x0000761000097816 */ /* 0x000fe40000000009 */
[----:B-1----:R-:W-:Y:S01]  /*8b40*/  @!P5 FFMA R5, R6, R12, R5 ;  /* 0x0000000c0605d223 */ /* 0x002fe20000000005 */
[----:B------:R-:W-:Y:S01]  /*8b50*/  @!P6 F2FP.F16.F32.PACK_AB R4, RZ, R4 ;  /* 0x00000004ff04e23e */ /* 0x000fe200000000ff */
[----:B------:R-:W-:Y:S01]  /*8b60*/  @!P4 FFMA R7, R7, R15, R8 ;  /* 0x0000000f0707c223 */ /* 0x000fe20000000008 */
[----:B------:R-:W-:Y:S01]  /*8b70*/  IADD3 R0, PT, PT, R24, 0x4, RZ ;  /* 0x0000000418007810 */ /* 0x000fe20007ffe0ff */
[----:B------:R0:W-:Y:S01]  /*8b80*/  @!P0 STG.E.U16 desc[UR12][R2.64], R9 ;  /* 0x0000000902008986 */ /* 0x0001e2000c10150c */
[----:B------:R-:W-:-:S02]  /*8b90*/  PRMT R6, R4, 0x7610, R6 ;  /* 0x0000761004067816 */ /* 0x000fc40000000006 */
[----:B------:R-:W-:Y:S02]  /*8ba0*/  ISETP.GE.AND P0, PT, R0, UR4, PT ;  /* 0x0000000400007c0c */ /* 0x000fe4000bf06270 */
[----:B------:R-:W-:Y:S01]  /*8bb0*/  @!P5 F2FP.F16.F32.PACK_AB R5, RZ, R5 ;  /* 0x00000005ff05d23e */ /* 0x000fe200000000ff */
[----:B------:R1:W-:Y:S01]  /*8bc0*/  @!P6 STG.E.U16 desc[UR12][R2.64+0x2], R6 ;  /* 0x000002060200e986 */ /* 0x0003e2000c10150c */
[----:B------:R-:W-:Y:S02]  /*8bd0*/  @!P4 F2FP.F16.F32.PACK_AB R7, RZ, R7 ;  /* 0x00000007ff07c23e */ /* 0x000fe400000000ff */
[----:B------:R-:W-:Y:S02]  /*8be0*/  IADD3 R0, PT, PT, R24, 0x5, RZ ;  /* 0x0000000518007810 */ /* 0x000fe40007ffe0ff */
[----:B------:R-:W-:Y:S02]  /*8bf0*/  PRMT R11, R5, 0x7610, R11 ;  /* 0x00007610050b7816 */ /* 0x000fe4000000000b */
[----:B------:R-:W-:-:S02]  /*8c00*/  PRMT R12, R7, 0x7610, R12 ;  /* 0x00007610070c7816 */ /* 0x000fc4000000000c */
[----:B------:R-:W-:Y:S01]  /*8c10*/  ISETP.GE.AND P6, PT, R0, UR4, PT ;  /* 0x0000000400007c0c */ /* 0x000fe2000bfc6270 */
[----:B------:R2:W-:Y:S01]  /*8c20*/  @!P5 STG.E.U16 desc[UR12][R2.64+0x4], R11 ;  /* 0x0000040b0200d986 */ /* 0x0005e2000c10150c */
[C---:B------:R-:W-:Y:S01]  /*8c30*/  IADD3 R4, PT, PT, R24.reuse, 0x6, RZ ;  /* 0x0000000618047810 */ /* 0x040fe20007ffe0ff */
[----:B------:R-:W3:Y:S01]  /*8c40*/  @!P0 LDC R5, c[0x0][0x3a4] ;  /* 0x0000e900ff058b82 */ /* 0x000ee20000000800 */
[----:B------:R-:W-:Y:S01]  /*8c50*/  IADD3 R0, PT, PT, R24, 0x7, RZ ;  /* 0x0000000718007810 */ /* 0x000fe20007ffe0ff */
[----:B------:R4:W-:Y:S01]  /*8c60*/  @!P4 STG.E.U16 desc[UR12][R2.64+0x6], R12 ;  /* 0x0000060c0200c986 */ /* 0x0009e2000c10150c */
[----:B------:R-:W-:Y:S02]  /*8c70*/  ISETP.GE.AND P5, PT, R4, UR4, PT ;  /* 0x0000000404007c0c */ /* 0x000fe4000bfa6270 */
[----:B------:R-:W-:Y:S02]  /*8c80*/  ISETP.GE.AND P4, PT, R0, UR4, PT ;  /* 0x0000000400007c0c */ /* 0x000fe4000bf86270 */
[----:B------:R-:W5:Y:S01]  /*8c90*/  @!P0 LDG.E.U16 R0, desc[UR12][R2.64+0x8] ;  /* 0x0000080c02008981 */ /* 0x000f62000c1e1500 */
[----:B0-----:R-:W0:Y:S03]  /*8ca0*/  @!P0 LDC R9, c[0x0][0x3a8] ;  /* 0x0000ea00ff098b82 */ /* 0x001e260000000800 */
[----:B------:R-:W5:Y:S05]  /*8cb0*/  @!P6 LDG.E.U16 R4, desc[UR12][R2.64+0xa] ;  /* 0x00000a0c0204e981 */ /* 0x000f6a000c1e1500 */
[----:B-1----:R-:W5:Y:S01]  /*8cc0*/  @!P5 LDG.E.U16 R6, desc[UR12][R2.64+0xc] ;  /* 0x00000c0c0206d981 */ /* 0x002f62000c1e1500 */
[----:B------:R-:W1:Y:S03]  /*8cd0*/  @!P6 LDC R10, c[0x0][0x3a4] ;  /* 0x0000e900ff0aeb82 */ /* 0x000e660000000800 */
[----:B------:R-:W5:Y:S01]  /*8ce0*/  @!P4 LDG.E.U16 R8, desc[UR12][R2.64+0xe] ;  /* 0x00000e0c0208c981 */ /* 0x000f62000c1e1500 */
[----:B---3--:R-:W-:-:S04]  /*8cf0*/  @!P0 FMUL R5, R54, R5 ;  /* 0x0000000536058220 */ /* 0x008fc80000400000 */
[----:B------:R-:W3:Y:S08]  /*8d00*/  @!P5 LDC R7, c[0x0][0x3a4] ;  /* 0x0000e900ff07db82 */ /* 0x000ef00000000800 */
[----:B------:R-:W0:Y:S08]  /*8d10*/  @!P4 LDC R14, c[0x0][0x3a4] ;  /* 0x0000e900ff0ecb82 */ /* 0x000e300000000800 */
[----:B--2---:R-:W2:Y:S01]  /*8d20*/  @!P6 LDC R11, c[0x0][0x3a8] ;  /* 0x0000ea00ff0beb82 */ /* 0x004ea20000000800 */
[----:B-1----:R-:W-:-:S07]  /*8d30*/  @!P6 FMUL R55, R55, R10 ;  /* 0x0000000a3737e220 */ /* 0x002fce0000400000 */
[----:B----4-:R-:W1:Y:S01]  /*8d40*/  @!P5 LDC R12, c[0x0][0x3a8] ;  /* 0x0000ea00ff0cdb82 */ /* 0x010e620000000800 */
[----:B---3--:R-:W-:-:S07]  /*8d50*/  @!P5 FMUL R7, R56, R7 ;  /* 0x000000073807d220 */ /* 0x008fce0000400000 */
[----:B------:R-:W3:Y:S01]  /*8d60*/  @!P4 LDC R15, c[0x0][0x3a8] ;  /* 0x0000ea00ff0fcb82 */ /* 0x000ee20000000800 */
[----:B0-----:R-:W-:Y:S01]  /*8d70*/  @!P4 FMUL R57, R57, R14 ;  /* 0x0000000e3939c220 */ /* 0x001fe20000400000 */
[----:B-----5:R-:W-:Y:S02]  /*8d80*/  @!P0 HADD2.F32 R0, -RZ, R0.H0_H0 ;  /* 0x20000000ff008230 */ /* 0x020fe40000004100 */
[----:B------:R-:W-:-:S03]  /*8d90*/  @!P6 HADD2.F32 R4, -RZ, R4.H0_H0 ;  /* 0x20000004ff04e230 */ /* 0x000fc60000004100 */
[----:B------:R-:W-:Y:S01]  /*8da0*/  @!P0 FFMA R0, R0, R9, R5 ;  /* 0x0000000900008223 */ /* 0x000fe20000000005 */
[----:B------:R-:W-:Y:S02]  /*8db0*/  @!P5 HADD2.F32 R6, -RZ, R6.H0_H0 ;  /* 0x20000006ff06d230 */ /* 0x000fe40000004100 */
[----:B--2---:R-:W-:Y:S02]  /*8dc0*/  @!P6 FFMA R4, R4, R11, R55 ;  /* 0x0000000b0404e223 */ /* 0x004fe40000000037 */
[----:B------:R-:W-:Y:S01]  /*8dd0*/  @!P0 F2FP.F16.F32.PACK_AB R0, RZ, R0 ;  /* 0x00000000ff00823e */ /* 0x000fe200000000ff */
[----:B------:R-:W-:Y:S02]  /*8de0*/  @!P4 HADD2.F32 R8, -RZ, R8.H0_H0 ;  /* 0x20000008ff08c230 */ /* 0x000fe40000004100 */
[----:B-1----:R-:W-:Y:S01]  /*8df0*/  @!P5 FFMA R6, R6, R12, R7 ;  /* 0x0000000c0606d223 */ /* 0x002fe20000000007 */
[----:B------:R-:W-:Y:S01]  /*8e00*/  @!P6 F2FP.F16.F32.PACK_AB R4, RZ, R4 ;  /* 0x00000004ff04e23e */ /* 0x000fe200000000ff */
[----:B------:R4:W-:Y:S01]  /*8e10*/  @!P0 STG.E.U16 desc[UR12][R2.64+0x8], R0 ;  /* 0x0000080002008986 */ /* 0x0009e2000c10150c */
[----:B---3--:R-:W-:-:S02]  /*8e20*/  @!P4 FFMA R8, R8, R15, R57 ;  /* 0x0000000f0808c223 */ /* 0x008fc40000000039 */
[----:B------:R-:W-:Y:S01]  /*8e30*/  @!P5 F2FP.F16.F32.PACK_AB R6, RZ, R6 ;  /* 0x00000006ff06d23e */ /* 0x000fe200000000ff */
[----:B------:R4:W-:Y:S02]  /*8e40*/  @!P6 STG.E.U16 desc[UR12][R2.64+0xa], R4 ;  /* 0x00000a040200e986 */ /* 0x0009e4000c10150c */
[----:B------:R-:W-:Y:S02]  /*8e50*/  @!P4 F2FP.F16.F32.PACK_AB R8, RZ, R8 ;  /* 0x00000008ff08c23e */ /* 0x000fe400000000ff */
[----:B------:R4:W-:Y:S04]  /*8e60*/  @!P5 STG.E.U16 desc[UR12][R2.64+0xc], R6 ;  /* 0x00000c060200d986 */ /* 0x0009e8000c10150c */
[----:B------:R4:W-:Y:S02]  /*8e70*/  @!P4 STG.E.U16 desc[UR12][R2.64+0xe], R8 ;  /* 0x00000e080200c986 */ /* 0x0009e4000c10150c */
.L_x_36:
[----:B------:R-:W-:Y:S05]  /*8e80*/  BSYNC.RECONVERGENT B0 ;  /* 0x0000000000007941 */ /* 0x000fea0003800200 */
.L_x_35:
[----:B------:R-:W-:Y:S04]  /*8e90*/  BSSY.RECONVERGENT B0, `(.L_x_37) ;  /* 0x000005b000007945 */ /* 0x000fe80003800200 */
[----:B------:R-:W-:Y:S05]  /*8ea0*/  @P1 BRA `(.L_x_38) ;  /* 0x0000000400641947 */ /* 0x000fea0003800000 */
[----:B------:R-:W3:Y:S01]  /*8eb0*/  LDCU UR4, c[0x0][0x39c] ;  /* 0x00007380ff0477ac */ /* 0x000ee20008000800 */
[----:B0-----:R-:W-:Y:S01]  /*8ec0*/  HFMA2 R5, -RZ, RZ, 0, 0 ;  /* 0x00000000ff057431 */ /* 0x001fe200000001ff */
[----:B--2-4-:R-:W-:Y:S01]  /*8ed0*/  MOV R4, R24 ;  /* 0x0000001800047202 */ /* 0x014fe20000000f00 */
[----:B------:R-:W0:Y:S01]  /*8ee0*/  LDCU.64 UR8, c[0x0][0x390] ;  /* 0x00007200ff0877ac */ /* 0x000e220008000a00 */
[----:B-1----:R-:W-:-:S03]  /*8ef0*/  IADD3 R0, PT, PT, R24, 0x1, RZ ;  /* 0x0000000118007810 */ /* 0x002fc60007ffe0ff */
[----:B---3--:R-:W-:Y:S01]  /*8f00*/  IMAD.WIDE.U32 R4, R19, UR4, R4 ;  /* 0x0000000413047c25 */ /* 0x008fe2000f8e0004 */
[----:B------:R-:W-:Y:S02]  /*8f10*/  ISETP.GE.AND P6, PT, R24, UR4, PT ;  /* 0x0000000418007c0c */ /* 0x000fe4000bfc6270 */
[----:B------:R-:W-:Y:S02]  /*8f20*/  ISETP.GE.AND P0, PT, R0, UR4, PT ;  /* 0x0000000400007c0c */ /* 0x000fe4000bf06270 */
[----:B0-----:R-:W-:Y:S02]  /*8f30*/  LEA R2, P1, R4, UR8, 0x1 ;  /* 0x0000000804027c11 */ /* 0x001fe4000f8208ff */
[----:B------:R-:W-:Y:S02]  /*8f40*/  IADD3 R0, PT, PT, R24, 0x2, RZ ;  /* 0x0000000218007810 */ /* 0x000fe40007ffe0ff */
[----:B------:R-:W-:Y:S02]  /*8f50*/  LEA.HI.X R3, R4, UR9, R5, 0x1, P1 ;  /* 0x0000000904037c11 */ /* 0x000fe400088f0c05 */
[----:B------:R-:W-:-:S03]  /*8f60*/  ISETP.GE.AND P1, PT, R0, UR4, PT ;  /* 0x0000000400007c0c */ /* 0x000fc6000bf26270 */
[----:B------:R-:W2:Y:S01]  /*8f70*/  @!P6 LDG.E.U16 R0, desc[UR12][R2.64] ;  /* 0x0000000c0200e981 */ /* 0x000ea2000c1e1500 */
[----:B------:R-:W0:Y:S03]  /*8f80*/  @!P6 LDC R5, c[0x0][0x3a4] ;  /* 0x0000e900ff05eb82 */ /* 0x000e260000000800 */
[----:B------:R-:W3:Y:S05]  /*8f90*/  @!P0 LDG.E.U16 R4, desc[UR12][R2.64+0x2] ;  /* 0x0000020c02048981 */ /* 0x000eea000c1e1500 */
[----:B------:R-:W1:Y:S01]  /*8fa0*/  @!P6 LDC R7, c[0x0][0x3a8] ;  /* 0x0000ea00ff07eb82 */ /* 0x000e620000000800 */
[----:B------:R-:W4:Y:S07]  /*8fb0*/  @!P1 LDG.E.U16 R6, desc[UR12][R2.64+0x4] ;  /* 0x0000040c02069981 */ /* 0x000f2e000c1e1500 */
[----:B------:R-:W5:Y:S08]  /*8fc0*/  @!P0 LDC R8, c[0x0][0x3a4] ;  /* 0x0000e900ff088b82 */ /* 0x000f700000000800 */
[----:B------:R-:W1:Y:S01]  /*8fd0*/  @!P1 LDC R11, c[0x0][0x3a4] ;  /* 0x0000e900ff0b9b82 */ /* 0x000e620000000800 */
[----:B0-----:R-:W-:-:S07]  /*8fe0*/  @!P6 FMUL R5, R58, R5 ;  /* 0x000000053a05e220 */ /* 0x001fce0000400000 */
[----:B------:R-:W0:Y:S08]  /*8ff0*/  @!P0 LDC R9, c[0x0][0x3a8] ;  /* 0x0000ea00ff098b82 */ /* 0x000e300000000800 */
[----:B------:R-:W4:Y:S01]  /*9000*/  @!P1 LDC R10, c[0x0][0x3a8] ;  /* 0x0000ea00ff0a9b82 */ /* 0x000f220000000800 */
[----:B-----5:R-:W-:Y:S01]  /*9010*/  @!P0 FMUL R59, R59, R8 ;  /* 0x000000083b3b8220 */ /* 0x020fe20000400000 */
[----:B------:R-:W-:-:S04]  /*9020*/  IADD3 R8, PT, PT, R24, 0x3, RZ ;  /* 0x0000000318087810 */ /* 0x000fc80007ffe0ff */
[----:B------:R-:W-:Y:S01]  /*9030*/  ISETP.GE.AND P4, PT, R8, UR4, PT ;  /* 0x0000000408007c0c */ /* 0x000fe2000bf86270 */
[----:B--2---:R-:W-:Y:S02]  /*9040*/  @!P6 HADD2.F32 R0, -RZ, R0.H0_H0 ;  /* 0x20000000ff00e230 */ /* 0x004fe40000004100 */
[----:B---3--:R-:W-:-:S03]  /*9050*/  @!P0 HADD2.F32 R4, -RZ, R4.H0_H0 ;  /* 0x20000004ff048230 */ /* 0x008fc60000004100 */
[----:B-1----:R-:W-:Y:S01]  /*9060*/  @!P6 FFMA R0, R0, R7, R5 ;  /* 0x000000070000e223 */ /* 0x002fe20000000005 */
[----:B------:R-:W-:Y:S01]  /*9070*/  @!P1 FMUL R5, R60, R11 ;  /* 0x0000000b3c059220 */ /* 0x000fe20000400000 */
[----:B0-----:R-:W-:Y:S01]  /*9080*/  @!P0 FFMA R4, R4, R9, R59 ;  /* 0x0000000904048223 */ /* 0x001fe2000000003b */
[----:B----4-:R-:W-:Y:S02]  /*9090*/  @!P1 HADD2.F32 R6, -RZ, R6.H0_H0 ;  /* 0x20000006ff069230 */ /* 0x010fe40000004100 */
[----:B------:R-:W-:Y:S02]  /*90a0*/  @!P6 F2FP.F16.F32.PACK_AB R0, RZ, R0 ;  /* 0x00000000ff00e23e */ /* 0x000fe400000000ff */
[----:B------:R-:W-:Y:S01]  /*90b0*/  IADD3 R9, PT, PT, R24, 0x4, RZ ;  /* 0x0000000418097810 */ /* 0x000fe20007ffe0ff */
[----:B------:R-:W-:Y:S01]  /*90c0*/  @!P1 FFMA R5, R6, R10, R5 ;  /* 0x0000000a06059223 */ /* 0x000fe20000000005 */
[----:B------:R-:W-:Y:S01]  /*90d0*/  PRMT R7, R0, 0x7610, R7 ;  /* 0x0000761000077816 */ /* 0x000fe20000000007 */
[----:B------:R-:W0:Y:S01]  /*90e0*/  @!P4 LDC R10, c[0x0][0x3a4] ;  /* 0x0000e900ff0acb82 */ /* 0x000e220000000800 */
[----:B------:R-:W-:-:S02]  /*90f0*/  @!P0 F2FP.F16.F32.PACK_AB R4, RZ, R4 ;  /* 0x00000004ff04823e */ /* 0x000fc400000000ff */
[----:B------:R-:W-:Y:S01]  /*9100*/  @!P1 F2FP.F16.F32.PACK_AB R5, RZ, R5 ;  /* 0x00000005ff05923e */ /* 0x000fe200000000ff */
[----:B------:R-:W-:Y:S01]  /*9110*/  @!P6 STG.E.U16 desc[UR12][R2.64], R7 ;  /* 0x000000070200e986 */ /* 0x000fe2000c10150c */
[----:B------:R-:W-:Y:S02]  /*9120*/  IADD3 R0, PT, PT, R24, 0x5, RZ ;  /* 0x0000000518007810 */ /* 0x000fe40007ffe0ff */
[----:B------:R-:W-:Y:S02]  /*9130*/  ISETP.GE.AND P5, PT, R9, UR4, PT ;  /* 0x0000000409007c0c */ /* 0x000fe4000bfa6270 */
[----:B------:R-:W-:Y:S02]  /*9140*/  PRMT R9, R4, 0x7610, R9 ;  /* 0x0000761004097816 */ /* 0x000fe40000000009 */
[----:B------:R-:W-:Y:S02]  /*9150*/  PRMT R11, R5, 0x7610, R11 ;  /* 0x00007610050b7816 */ /* 0x000fe4000000000b */
[----:B------:R-:W-:Y:S01]  /*9160*/  ISETP.GE.AND P6, PT, R0, UR4, PT ;  /* 0x0000000400007c0c */ /* 0x000fe2000bfc6270 */
[----:B------:R1:W-:Y:S01]  /*9170*/  @!P0 STG.E.U16 desc[UR12][R2.64+0x2], R9 ;  /* 0x0000020902008986 */ /* 0x0003e2000c10150c */
[C---:B------:R-:W-:Y:S01]  /*9180*/  IADD3 R4, PT, PT, R24.reuse, 0x6, RZ ;  /* 0x0000000618047810 */ /* 0x040fe20007ffe0ff */
[----:B------:R-:W2:Y:S01]  /*9190*/  @!P4 LDC R5, c[0x0][0x3a8] ;  /* 0x0000ea00ff05cb82 */ /* 0x000ea20000000800 */
[----:B------:R-:W-:Y:S01]  /*91a0*/  IADD3 R0, PT, PT, R24, 0x7, RZ ;  /* 0x0000000718007810 */ /* 0x000fe20007ffe0ff */
[----:B------:R3:W-:Y:S01]  /*91b0*/  @!P1 STG.E.U16 desc[UR12][R2.64+0x4], R11 ;  /* 0x0000040b02009986 */ /* 0x0007e2000c10150c */
[----:B------:R-:W-:-:S02]  /*91c0*/  ISETP.GE.AND P0, PT, R4, UR4, PT ;  /* 0x0000000404007c0c */ /* 0x000fc4000bf06270 */
[----:B------:R-:W-:Y:S01]  /*91d0*/  ISETP.GE.AND P1, PT, R0, UR4, PT ;  /* 0x0000000400007c0c */ /* 0x000fe2000bf26270 */
[----:B------:R-:W4:Y:S04]  /*91e0*/  @!P5 LDG.E.U16 R4, desc[UR12][R2.64+0x8] ;  /* 0x0000080c0204d981 */ /* 0x000f28000c1e1500 */
[----:B------:R-:W5:Y:S01]  /*91f0*/  @!P4 LDG.E.U16 R0, desc[UR12][R2.64+0x6] ;  /* 0x0000060c0200c981 */ /* 0x000f62000c1e1500 */
[----:B-1----:R-:W1:Y:S03]  /*9200*/  @!P5 LDC R9, c[0x0][0x3a4] ;  /* 0x0000e900ff09db82 */ /* 0x002e660000000800 */
[----:B------:R-:W2:Y:S04]  /*9210*/  @!P6 LDG.E.U16 R6, desc[UR12][R2.64+0xa] ;  /* 0x00000a0c0206e981 */ /* 0x000ea8000c1e1500 */
[----:B------:R-:W2:Y:S01]  /*9220*/  @!P0 LDG.E.U16 R7, desc[UR12][R2.64+0xc] ;  /* 0x00000c0c02078981 */ /* 0x000ea2000c1e1500 */
[----:B------:R-:W1:Y:S03]  /*9230*/  @!P6 LDC R12, c[0x0][0x3a4] ;  /* 0x0000e900ff0ceb82 */ /* 0x000e660000000800 */
[----:B------:R-:W2:Y:S05]  /*9240*/  @!P1 LDG.E.U16 R8, desc[UR12][R2.64+0xe] ;  /* 0x00000e0c02089981 */ /* 0x000eaa000c1e1500 */
[----:B------:R-:W1:Y:S08]  /*9250*/  @!P0 LDC R15, c[0x0][0x3a4] ;  /* 0x0000e900ff0f8b82 */ /* 0x000e700000000800 */
[----:B------:R-:W1:Y:S08]  /*9260*/  @!P1 LDC R20, c[0x0][0x3a4] ;  /* 0x0000e900ff149b82 */ /* 0x000e700000000800 */
[----:B---3--:R-:W3:Y:S08]  /*9270*/  @!P5 LDC R11, c[0x0][0x3a8] ;  /* 0x0000ea00ff0bdb82 */ /* 0x008ef00000000800 */
[----:B------:R-:W3:Y:S08]  /*9280*/  @!P6 LDC R14, c[0x0][0x3a8] ;  /* 0x0000ea00ff0eeb82 */ /* 0x000ef00000000800 */
[----:B------:R-:W3:Y:S08]  /*9290*/  @!P0 LDC R16, c[0x0][0x3a8] ;  /* 0x0000ea00ff108b82 */ /* 0x000ef00000000800 */
[----:B------:R-:W3:Y:S01]  /*92a0*/  @!P1 LDC R17, c[0x0][0x3a8] ;  /* 0x0000ea00ff119b82 */ /* 0x000ee20000000800 */
[----:B0-----:R-:W-:Y:S01]  /*92b0*/  @!P4 FMUL R61, R61, R10 ;  /* 0x0000000a3d3dc220 */ /* 0x001fe20000400000 */
[----:B-1----:R-:W-:Y:S01]  /*92c0*/  @!P6 FMUL R63, R63, R12 ;  /* 0x0000000c3f3fe220 */ /* 0x002fe20000400000 */
[----:B------:R-:W-:Y:S01]  /*92d0*/  @!P0 FMUL R64, R64, R15 ;  /* 0x0000000f40408220 */ /* 0x000fe20000400000 */
[----:B------:R-:W-:Y:S01]  /*92e0*/  @!P1 FMUL R65, R65, R20 ;  /* 0x0000001441419220 */ /* 0x000fe20000400000 */
[----:B-----5:R-:W-:-:S02]  /*92f0*/  @!P4 HADD2.F32 R0, -RZ, R0.H0_H0 ;  /* 0x20000000ff00c230 */ /* 0x020fc40000004100 */
[----:B----4-:R-:W-:Y:S02]  /*9300*/  @!P5 HADD2.F32 R4, -RZ, R4.H0_H0 ;  /* 0x20000004ff04d230 */ /* 0x010fe40000004100 */
[----:B--2---:R-:W-:Y:S02]  /*9310*/  @!P6 HADD2.F32 R6, -RZ, R6.H0_H0 ;  /* 0x20000006ff06e230 */ /* 0x004fe40000004100 */
[----:B------:R-:W-:Y:S01]  /*9320*/  @!P4 FFMA R0, R0, R5, R61 ;  /* 0x000000050000c223 */ /* 0x000fe2000000003d */
[----:B------:R-:W-:Y:S01]  /*9330*/  @!P5 FMUL R5, R62, R9 ;  /* 0x000000093e05d220 */ /* 0x000fe20000400000 */
[----:B------:R-:W-:Y:S02]  /*9340*/  @!P0 HADD2.F32 R7, -RZ, R7.H0_H0 ;  /* 0x20000007ff078230 */ /* 0x000fe40000004100 */
[----:B------:R-:W-:Y:S02]  /*9350*/  @!P1 HADD2.F32 R8, -RZ, R8.H0_H0 ;  /* 0x20000008ff089230 */ /* 0x000fe40000004100 */
[----:B---3--:R-:W-:Y:S01]  /*9360*/  @!P5 FFMA R4, R4, R11, R5 ;  /* 0x0000000b0404d223 */ /* 0x008fe20000000005 */
[----:B------:R-:W-:Y:S01]  /*9370*/  @!P6 FFMA R6, R6, R14, R63 ;  /* 0x0000000e0606e223 */ /* 0x000fe2000000003f */
[----:B------:R-:W-:Y:S01]  /*9380*/  @!P0 FFMA R7, R7, R16, R64 ;  /* 0x0000001007078223 */ /* 0x000fe20000000040 */
[----:B------:R-:W-:Y:S01]  /*9390*/  @!P1 FFMA R8, R8, R17, R65 ;  /* 0x0000001108089223 */ /* 0x000fe20000000041 */
[----:B------:R-:W-:-:S02]  /*93a0*/  @!P4 F2FP.F16.F32.PACK_AB R0, RZ, R0 ;  /* 0x00000000ff00c23e */ /* 0x000fc400000000ff */
[----:B------:R-:W-:Y:S02]  /*93b0*/  @!P5 F2FP.F16.F32.PACK_AB R4, RZ, R4 ;  /* 0x00000004ff04d23e */ /* 0x000fe400000000ff */
[----:B------:R-:W-:Y:S02]  /*93c0*/  @!P6 F2FP.F16.F32.PACK_AB R6, RZ, R6 ;  /* 0x00000006ff06e23e */ /* 0x000fe400000000ff */
[----:B------:R-:W-:Y:S02]  /*93d0*/  @!P0 F2FP.F16.F32.PACK_AB R7, RZ, R7 ;  /* 0x00000007ff07823e */ /* 0x000fe400000000ff */
[----:B------:R-:W-:Y:S01]  /*93e0*/  @!P1 F2FP.F16.F32.PACK_AB R8, RZ, R8 ;  /* 0x00000008ff08923e */ /* 0x000fe200000000ff */
[----:B------:R3:W-:Y:S04]  /*93f0*/  @!P4 STG.E.U16 desc[UR12][R2.64+0x6], R0 ;  /* 0x000006000200c986 */ /* 0x0007e8000c10150c */
[----:B------:R3:W-:Y:S04]  /*9400*/  @!P5 STG.E.U16 desc[UR12][R2.64+0x8], R4 ;  /* 0x000008040200d986 */ /* 0x0007e8000c10150c */
[----:B------:R3:W-:Y:S04]  /*9410*/  @!P6 STG.E.U16 desc[UR12][R2.64+0xa], R6 ;  /* 0x00000a060200e986 */ /* 0x0007e8000c10150c */
[----:B------:R3:W-:Y:S04]  /*9420*/  @!P0 STG.E.U16 desc[UR12][R2.64+0xc], R7 ;  /* 0x00000c0702008986 */ /* 0x0007e8000c10150c */
[----:B------:R3:W-:Y:S02]  /*9430*/  @!P1 STG.E.U16 desc[UR12][R2.64+0xe], R8 ;  /* 0x00000e0802009986 */ /* 0x0007e4000c10150c */
.L_x_38:
[----:B------:R-:W-:Y:S05]  /*9440*/  BSYNC.RECONVERGENT B0 ;  /* 0x0000000000007941 */ /* 0x000fea0003800200 */
.L_x_37:
[----:B------:R-:W-:Y:S04]  /*9450*/  BSSY.RECONVERGENT B0, `(.L_x_39) ;  /* 0x000005b000007945 */ /* 0x000fe80003800200 */
[----:B------:R-:W-:Y:S05]  /*9460*/  @P2 BRA `(.L_x_40) ;  /* 0x0000000400642947 */ /* 0x000fea0003800000 */
[----:B------:R-:W5:Y:S01]  /*9470*/  LDCU UR4, c[0x0][0x39c] ;  /* 0x00007380ff0477ac */ /* 0x000f620008000800 */
[----:B--234-:R-:W-:Y:S01]  /*9480*/  HFMA2 R3, -RZ, RZ, 0, 0 ;  /* 0x00000000ff037431 */ /* 0x01cfe200000001ff */
[----:B-1----:R-:W-:Y:S01]  /*9490*/  MOV R2, R24 ;  /* 0x0000001800027202 */ /* 0x002fe20000000f00 */
[----:B------:R-:W1:Y:S01]  /*94a0*/  LDCU.64 UR8, c[0x0][0x390] ;  /* 0x00007200ff0877ac */ /* 0x000e620008000a00 */
[----:B------:R-:W-:-:S03]  /*94b0*/  IADD3 R0, PT, PT, R24, 0x1, RZ ;  /* 0x0000000118007810 */ /* 0x000fc60007ffe0ff */
[----:B-----5:R-:W-:Y:S01]  /*94c0*/  IMAD.WIDE.U32 R18, R18, UR4, R2 ;  /* 0x0000000412127c25 */ /* 0x020fe2000f8e0002 */
[----:B------:R-:W-:Y:S02]  /*94d0*/  ISETP.GE.AND P6, PT, R24, UR4, PT ;  /* 0x0000000418007c0c */ /* 0x000fe4000bfc6270 */
[----:B------:R-:W-:Y:S02]  /*94e0*/  ISETP.GE.AND P5, PT, R0, UR4, PT ;  /* 0x0000000400007c0c */ /* 0x000fe4000bfa6270 */
[----:B-1----:R-:W-:-:S04]  /*94f0*/  LEA R2, P0, R18, UR8, 0x1 ;  /* 0x0000000812027c11 */ /* 0x002fc8000f8008ff */
[----:B------:R-:W-:-:S05]  /*9500*/  LEA.HI.X R3, R18, UR9, R19, 0x1, P0 ;  /* 0x0000000912037c11 */ /* 0x000fca00080f0c13 */
[----:B------:R-:W2:Y:S01]  /*9510*/  @!P6 LDG.E.U16 R0, desc[UR12][R2.64] ;  /* 0x0000000c0200e981 */ /* 0x000ea2000c1e1500 */
[----:B0-----:R-:W0:Y:S03]  /*9520*/  @!P6 LDC R5, c[0x0][0x3a4] ;  /* 0x0000e900ff05eb82 */ /* 0x001e260000000800 */
[----:B------:R-:W3:Y:S01]  /*9530*/  @!P5 LDG.E.U16 R4, desc[UR12][R2.64+0x2] ;  /* 0x0000020c0204d981 */ /* 0x000ee2000c1e1500 */
[----:B------:R-:W-:-:S04]  /*9540*/  IADD3 R9, PT, PT, R24, 0x2, RZ ;  /* 0x0000000218097810 */ /* 0x000fc80007ffe0ff */
[----:B------:R-:W1:Y:S01]  /*9550*/  @!P5 LDC R8, c[0x0][0x3a4] ;  /* 0x0000e900ff08db82 */ /* 0x000e620000000800 */
[----:B------:R-:W-:-:S07]  /*9560*/  ISETP.GE.AND P0, PT, R9, UR4, PT ;  /* 0x0000000409007c0c */ /* 0x000fce000bf06270 */
[----:B------:R-:W4:Y:S08]  /*9570*/  @!P6 LDC R6, c[0x0][0x3a8] ;  /* 0x0000ea00ff06eb82 */ /* 0x000f300000000800 */
[----:B------:R-:W5:Y:S01]  /*9580*/  @!P5 LDC R7, c[0x0][0x3a8] ;  /* 0x0000ea00ff07db82 */ /* 0x000f620000000800 */
[----:B0-----:R-:W-:Y:S01]  /*9590*/  @!P6 FMUL R5, R66, R5 ;  /* 0x000000054205e220 */ /* 0x001fe20000400000 */
[----:B-1----:R-:W-:-:S06]  /*95a0*/  @!P5 FMUL R67, R67, R8 ;  /* 0x000000084343d220 */ /* 0x002fcc0000400000 */
[----:B------:R-:W0:Y:S08]  /*95b0*/  @!P0 LDC R9, c[0x0][0x3a4] ;  /* 0x0000e900ff098b82 */ /* 0x000e300000000800 */
[----:B------:R-:W1:Y:S01]  /*95c0*/  @!P0 LDC R10, c[0x0][0x3a8] ;  /* 0x0000ea00ff0a8b82 */ /* 0x000e620000000800 */
[----:B--2---:R-:W-:Y:S02]  /*95d0*/  @!P6 HADD2.F32 R0, -RZ, R0.H0_H0 ;  /* 0x20000000ff00e230 */ /* 0x004fe40000004100 */
[----:B---3--:R-:W-:-:S03]  /*95e0*/  @!P5 HADD2.F32 R4, -RZ, R4.H0_H0 ;  /* 0x20000004ff04d230 */ /* 0x008fc60000004100 */
[----:B----4-:R-:W-:Y:S02]  /*95f0*/  @!P6 FFMA R0, R0, R6, R5 ;  /* 0x000000060000e223 */ /* 0x010fe40000000005 */
[----:B------:R-:W2:Y:S01]  /*9600*/  @!P0 LDG.E.U16 R5, desc[UR12][R2.64+0x4] ;  /* 0x0000040c02058981 */ /* 0x000ea2000c1e1500 */
[----:B-----5:R-:W-:Y:S02]  /*9610*/  @!P5 FFMA R4, R4, R7, R67 ;  /* 0x000000070404d223 */ /* 0x020fe40000000043 */
[----:B------:R-:W-:Y:S02]  /*9620*/  @!P6 F2FP.F16.F32.PACK_AB R0, RZ, R0 ;  /* 0x00000000ff00e23e */ /* 0x000fe400000000ff */
[----:B------:R-:W-:Y:S02]  /*9630*/  IADD3 R6, PT, PT, R24, 0x4, RZ ;  /* 0x0000000418067810 */ /* 0x000fe40007ffe0ff */
[----:B------:R-:W-:Y:S02]  /*9640*/  @!P5 F2FP.F16.F32.PACK_AB R4, RZ, R4 ;  /* 0x00000004ff04d23e */ /* 0x000fe400000000ff */
[----:B------:R-:W-:-:S02]  /*9650*/  PRMT R11, R0, 0x7610, R11 ;  /* 0x00007610000b7816 */ /* 0x000fc4000000000b */
[----:B------:R-:W-:Y:S02]  /*9660*/  PRMT R14, R4, 0x7610, R14 ;  /* 0x00007610040e7816 */ /* 0x000fe4000000000e */
[----:B------:R-:W-:Y:S02]  /*9670*/  ISETP.GE.AND P2, PT, R6, UR4, PT ;  /* 0x0000000406007c0c */ /* 0x000fe4000bf46270 */
[C---:B------:R-:W-:Y:S02]  /*9680*/  IADD3 R7, PT, PT, R24.reuse, 0x3, RZ ;  /* 0x0000000318077810 */ /* 0x040fe40007ffe0ff */
[C---:B------:R-:W-:Y:S02]  /*9690*/  IADD3 R6, PT, PT, R24.reuse, 0x5, RZ ;  /* 0x0000000518067810 */ /* 0x040fe40007ffe0ff */
[C---:B------:R-:W-:Y:S02]  /*96a0*/  IADD3 R0, PT, PT, R24.reuse, 0x6, RZ ;  /* 0x0000000618007810 */ /* 0x040fe40007ffe0ff */
[----:B------:R-:W-:Y:S01]  /*96b0*/  IADD3 R4, PT, PT, R24, 0x7, RZ ;  /* 0x0000000718047810 */ /* 0x000fe20007ffe0ff */
[----:B------:R3:W-:Y:S01]  /*96c0*/  @!P6 STG.E.U16 desc[UR12][R2.64], R11 ;  /* 0x0000000b0200e986 */ /* 0x0007e2000c10150c */
[----:B------:R-:W-:-:S02]  /*96d0*/  ISETP.GE.AND P4, PT, R7, UR4, PT ;  /* 0x0000000407007c0c */ /* 0x000fc4000bf86270 */
[----:B------:R-:W-:Y:S01]  /*96e0*/  ISETP.GE.AND P1, PT, R6, UR4, PT ;  /* 0x0000000406007c0c */ /* 0x000fe2000bf26270 */
[----:B------:R4:W-:Y:S01]  /*96f0*/  @!P5 STG.E.U16 desc[UR12][R2.64+0x2], R14 ;  /* 0x0000020e0200d986 */ /* 0x0009e2000c10150c */
[----:B------:R-:W-:Y:S02]  /*9700*/  ISETP.GE.AND P6, PT, R0, UR4, PT ;  /* 0x0000000400007c0c */ /* 0x000fe4000bfc6270 */
[----:B------:R-:W-:Y:S02]  /*9710*/  ISETP.GE.AND P5, PT, R4, UR4, PT ;  /* 0x0000000404007c0c */ /* 0x000fe4000bfa6270 */
[----:B------:R-:W5:Y:S01]  /*9720*/  @!P2 LDG.E.U16 R4, desc[UR12][R2.64+0x8] ;  /* 0x0000080c0204a981 */ /* 0x000f62000c1e1500 */
[----:B0-----:R-:W-:Y:S01]  /*9730*/  @!P0 FMUL R68, R68, R9 ;  /* 0x0000000944448220 */ /* 0x001fe20000400000 */
[----:B---3--:R-:W0:Y:S03]  /*9740*/  @!P2 LDC R11, c[0x0][0x3a4] ;  /* 0x0000e900ff0bab82 */ /* 0x008e260000000800 */
[----:B------:R-:W3:Y:S04]  /*9750*/  @!P4 LDG.E.U16 R0, desc[UR12][R2.64+0x6] ;  /* 0x0000060c0200c981 */ /* 0x000ee8000c1e1500 */
[----:B------:R-:W3:Y:S01]  /*9760*/  @!P1 LDG.E.U16 R6, desc[UR12][R2.64+0xa] ;  /* 0x00000a0c02069981 */ /* 0x000ee2000c1e1500 */
[----:B------:R-:W1:Y:S03]  /*9770*/  @!P4 LDC R12, c[0x0][0x3a4] ;  /* 0x0000e900ff0ccb82 */ /* 0x000e660000000800 */
[----:B------:R-:W3:Y:S04]  /*9780*/  @!P6 LDG.E.U16 R7, desc[UR12][R2.64+0xc] ;  /* 0x00000c0c0207e981 */ /* 0x000ee8000c1e1500 */
[----:B------:R-:W3:Y:S01]  /*9790*/  @!P5 LDG.E.U16 R8, desc[UR12][R2.64+0xe] ;  /* 0x00000e0c0208d981 */ /* 0x000ee2000c1e1500 */
[----:B----4-:R-:W4:Y:S08]  /*97a0*/  @!P1 LDC R14, c[0x0][0x3a4] ;  /* 0x0000e900ff0e9b82 */ /* 0x010f300000000800 */
[----:B------:R-:W0:Y:S08]  /*97b0*/  @!P6 LDC R17, c[0x0][0x3a4] ;  /* 0x0000e900ff11eb82 */ /* 0x000e300000000800 */
[----:B------:R-:W0:Y:S08]  /*97c0*/  @!P5 LDC R18, c[0x0][0x3a4] ;  /* 0x0000e900ff12db82 */ /* 0x000e300000000800 */
[----:B------:R-:W3:Y:S08]  /*97d0*/  @!P4 LDC R9, c[0x0][0x3a8] ;  /* 0x0000ea00ff09cb82 */ /* 0x000ef00000000800 */
[----:B------:R-:W3:Y:S08]  /*97e0*/  @!P1 LDC R15, c[0x0][0x3a8] ;  /* 0x0000ea00ff0f9b82 */ /* 0x000ef00000000800 */
[----:B------:R-:W3:Y:S08]  /*97f0*/  @!P6 LDC R16, c[0x0][0x3a8] ;  /* 0x0000ea00ff10eb82 */ /* 0x000ef00000000800 */
[----:B------:R-:W3:Y:S01]  /*9800*/  @!P5 LDC R19, c[0x0][0x3a8] ;  /* 0x0000ea00ff13db82 */ /* 0x000ee20000000800 */
[----:B-1----:R-:W-:Y:S01]  /*9810*/  @!P4 FMUL R69, R69, R12 ;  /* 0x0000000c4545c220 */ /* 0x002fe20000400000 */
[----:B----4-:R-:W-:Y:S01]  /*9820*/  @!P1 FMUL R71, R71, R14 ;  /* 0x0000000e47479220 */ /* 0x010fe20000400000 */
[----:B0-----:R-:W-:Y:S01]  /*9830*/  @!P6 FMUL R72, R72, R17 ;  /* 0x000000114848e220 */ /* 0x001fe20000400000 */
[----:B------:R-:W-:Y:S01]  /*9840*/  @!P5 FMUL R73, R73, R18 ;  /* 0x000000124949d220 */ /* 0x000fe20000400000 */
[----:B--2---:R-:W-:-:S05]  /*9850*/  @!P0 HADD2.F32 R5, -RZ, R5.H0_H0 ;  /* 0x20000005ff058230 */ /* 0x004fca0000004100 */
[----:B------:R-:W-:Y:S02]  /*9860*/  @!P0 FFMA R5, R5, R10, R68 ;  /* 0x0000000a05058223 */ /* 0x000fe40000000044 */
[----:B------:R-:W0:Y:S03]  /*9870*/  @!P2 LDC R10, c[0x0][0x3a8] ;  /* 0x0000ea00ff0aab82 */ /* 0x000e260000000800 */
[----:B------:R-:W-:-:S04]  /*9880*/  @!P0 F2FP.F16.F32.PACK_AB R5, RZ, R5 ;  /* 0x00000005ff05823e */ /* 0x000fc800000000ff */
[----:B------:R-:W-:Y:S01]  /*9890*/  PRMT R20, R5, 0x7610, R20 ;  /* 0x0000761005147816 */ /* 0x000fe20000000014 */
[----:B------:R-:W-:Y:S01]  /*98a0*/  @!P2 FMUL R5, R70, R11 ;  /* 0x0000000b4605a220 */ /* 0x000fe20000400000 */
[----:B-----5:R-:W-:Y:S02]  /*98b0*/  @!P2 HADD2.F32 R4, -RZ, R4.H0_H0 ;  /* 0x20000004ff04a230 */ /* 0x020fe40000004100 */
[----:B---3--:R-:W-:Y:S02]  /*98c0*/  @!P4 HADD2.F32 R0, -RZ, R0.H0_H0 ;  /* 0x20000000ff00c230 */ /* 0x008fe40000004100 */
[----:B------:R-:W-:Y:S02]  /*98d0*/  @!P1 HADD2.F32 R6, -RZ, R6.H0_H0 ;  /* 0x20000006ff069230 */ /* 0x000fe40000004100 */
[----:B------:R-:W-:Y:S02]  /*98e0*/  @!P6 HADD2.F32 R7, -RZ, R7.H0_H0 ;  /* 0x20000007ff07e230 */ /* 0x000fe40000004100 */
[----:B------:R-:W-:-:S02]  /*98f0*/  @!P5 HADD2.F32 R8, -RZ, R8.H0_H0 ;  /* 0x20000008ff08d230 */ /* 0x000fc40000004100 */
[----:B------:R-:W-:Y:S01]  /*9900*/  @!P4 FFMA R0, R0, R9, R69 ;  /* 0x000000090000c223 */ /* 0x000fe20000000045 */
[----:B0-----:R-:W-:Y:S01]  /*9910*/  @!P2 FFMA R4, R4, R10, R5 ;  /* 0x0000000a0404a223 */ /* 0x001fe20000000005 */
[----:B------:R-:W-:Y:S01]  /*9920*/  @!P1 FFMA R6, R6, R15, R71 ;  /* 0x0000000f06069223 */ /* 0x000fe20000000047 */
[----:B------:R-:W-:Y:S01]  /*9930*/  @!P6 FFMA R7, R7, R16, R72 ;  /* 0x000000100707e223 */ /* 0x000fe20000000048 */
[----:B------:R-:W-:Y:S01]  /*9940*/  @!P5 FFMA R8, R8, R19, R73 ;  /* 0x000000130808d223 */ /* 0x000fe20000000049 */
[----:B------:R-:W-:Y:S02]  /*9950*/  @!P4 F2FP.F16.F32.PACK_AB R0, RZ, R0 ;  /* 0x00000000ff00c23e */ /* 0x000fe400000000ff */
[----:B------:R-:W-:Y:S02]  /*9960*/  @!P2 F2FP.F16.F32.PACK_AB R4, RZ, R4 ;  /* 0x00000004ff04a23e */ /* 0x000fe400000000ff */
[----:B------:R-:W-:Y:S02]  /*9970*/  @!P1 F2FP.F16.F32.PACK_AB R6, RZ, R6 ;  /* 0x00000006ff06923e */ /* 0x000fe400000000ff */
[----:B------:R-:W-:-:S02]  /*9980*/  @!P6 F2FP.F16.F32.PACK_AB R7, RZ, R7 ;  /* 0x00000007ff07e23e */ /* 0x000fc400000000ff */
[----:B------:R-:W-:Y:S01]  /*9990*/  @!P5 F2FP.F16.F32.PACK_AB R8, RZ, R8 ;  /* 0x00000008ff08d23e */ /* 0x000fe200000000ff */
[----:B------:R0:W-:Y:S04]  /*99a0*/  @!P0 STG.E.U16 desc[UR12][R2.64+0x4], R20 ;  /* 0x0000041402008986 */ /* 0x0001e8000c10150c */
[----:B------:R0:W-:Y:S04]  /*99b0*/  @!P4 STG.E.U16 desc[UR12][R2.64+0x6], R0 ;  /* 0x000006000200c986 */ /* 0x0001e8000c10150c */
[----:B------:R0:W-:Y:S04]  /*99c0*/  @!P2 STG.E.U16 desc[UR12][R2.64+0x8], R4 ;  /* 0x000008040200a986 */ /* 0x0001e8000c10150c */
[----:B------:R0:W-:Y:S04]  /*99d0*/  @!P1 STG.E.U16 desc[UR12][R2.64+0xa], R6 ;  /* 0x00000a0602009986 */ /* 0x0001e8000c10150c */
[----:B------:R0:W-:Y:S04]  /*99e0*/  @!P6 STG.E.U16 desc[UR12][R2.64+0xc], R7 ;  /* 0x00000c070200e986 */ /* 0x0001e8000c10150c */
[----:B------:R0:W-:Y:S02]  /*99f0*/  @!P5 STG.E.U16 desc[UR12][R2.64+0xe], R8 ;  /* 0x00000e080200d986 */ /* 0x0001e4000c10150c */
.L_x_40:
[----:B------:R-:W-:Y:S05]  /*9a00*/  BSYNC.RECONVERGENT B0 ;  /* 0x0000000000007941 */ /* 0x000fea0003800200 */
.L_x_39:
[----:B------:R-:W-:Y:S05]  /*9a10*/  @P3 EXIT ;  /* 0x000000000000394d */ /* 0x000fea0003800000 */
[----:B------:R-:W1:Y:S01]  /*9a20*/  LDCU UR4, c[0x0][0x39c] ;  /* 0x00007380ff0477ac */ /* 0x000e620008000800 */
[----:B0-----:R-:W-:Y:S01]  /*9a30*/  HFMA2 R5, -RZ, RZ, 0, 0 ;  /* 0x00000000ff057431 */ /* 0x001fe200000001ff */
[----:B--234-:R-:W-:Y:S01]  /*9a40*/  MOV R4, R24 ;  /* 0x0000001800047202 */ /* 0x01cfe20000000f00 */
[----:B------:R-:W0:Y:S04]  /*9a50*/  LDCU.64 UR6, c[0x0][0x390] ;  /* 0x00007200ff0677ac */ /* 0x000e280008000a00 */
[----:B-1----:R-:W-:Y:S01]  /*9a60*/  IMAD.WIDE.U32 R4, R13, UR4, R4 ;  /* 0x000000040d047c25 */ /* 0x002fe2000f8e0004 */
[----:B------:R-:W-:Y:S02]  /*9a70*/  ISETP.GE.AND P0, PT, R24, UR4, PT ;  /* 0x0000000418007c0c */ /* 0x000fe4000bf06270 */
[----:B0-----:R-:W-:-:S04]  /*9a80*/  LEA R2, P1, R4, UR6, 0x1 ;  /* 0x0000000604027c11 */ /* 0x001fc8000f8208ff */
[----:B------:R-:W-:-:S07]  /*9a90*/  LEA.HI.X R3, R4, UR7, R5, 0x1, P1 ;  /* 0x0000000704037c11 */ /* 0x000fce00088f0c05 */
[----:B------:R-:W2:Y:S01]  /*9aa0*/  @!P0 LDG.E.U16 R0, desc[UR12][R2.64] ;  /* 0x0000000c02008981 */ /* 0x000ea2000c1e1500 */
[C---:B------:R-:W-:Y:S01]  /*9ab0*/  IADD3 R4, PT, PT, R24.reuse, 0x1, RZ ;  /* 0x0000000118047810 */ /* 0x040fe20007ffe0ff */
[----:B------:R-:W0:Y:S01]  /*9ac0*/  @!P0 LDC R9, c[0x0][0x3a8] ;  /* 0x0000ea00ff098b82 */ /* 0x000e220000000800 */
[----:B------:R-:W-:Y:S02]  /*9ad0*/  IADD3 R5, PT, PT, R24, 0x3, RZ ;  /* 0x0000000318057810 */ /* 0x000fe40007ffe0ff */
[----:B------:R-:W-:Y:S02]  /*9ae0*/  ISETP.GE.AND P1, PT, R4, UR4, PT ;  /* 0x0000000404007c0c */ /* 0x000fe4000bf26270 */
[C---:B------:R-:W-:Y:S02]  /*9af0*/  IADD3 R6, PT, PT, R24.reuse, 0x4, RZ ;  /* 0x0000000418067810 */ /* 0x040fe40007ffe0ff */
[----:B------:R-:W-:Y:S02]  /*9b00*/  IADD3 R7, PT, PT, R24, 0x5, RZ ;  /* 0x0000000518077810 */ /* 0x000fe40007ffe0ff */
[----:B------:R-:W-:-:S02]  /*9b10*/  ISETP.GE.AND P3, PT, R5, UR4, PT ;  /* 0x0000000405007c0c */ /* 0x000fc4000bf66270 */
[----:B------:R-:W-:Y:S01]  /*9b20*/  ISETP.GE.AND P4, PT, R6, UR4, PT ;  /* 0x0000000406007c0c */ /* 0x000fe2000bf86270 */
[----:B------:R-:W1:Y:S01]  /*9b30*/  @!P0 LDC R5, c[0x0][0x3a4] ;  /* 0x0000e900ff058b82 */ /* 0x000e620000000800 */
[----:B------:R-:W-:Y:S02]  /*9b40*/  ISETP.GE.AND P5, PT, R7, UR4, PT ;  /* 0x0000000407007c0c */ /* 0x000fe4000bfa6270 */
[----:B------:R-:W-:-:S04]  /*9b50*/  IADD3 R4, PT, PT, R24, 0x2, RZ ;  /* 0x0000000218047810 */ /* 0x000fc80007ffe0ff */
[----:B------:R-:W-:Y:S01]  /*9b60*/  ISETP.GE.AND P2, PT, R4, UR4, PT ;  /* 0x0000000404007c0c */ /* 0x000fe2000bf46270 */
[----:B------:R-:W3:Y:S01]  /*9b70*/  @!P1 LDC R12, c[0x0][0x3a4] ;  /* 0x0000e900ff0c9b82 */ /* 0x000ee20000000800 */
[----:B------:R-:W4:Y:S04]  /*9b80*/  @!P1 LDG.E.U16 R4, desc[UR12][R2.64+0x2] ;  /* 0x0000020c02049981 */ /* 0x000f28000c1e1500 */
[----:B------:R0:W5:Y:S01]  /*9b90*/  @!P3 LDG.E.U16 R7, desc[UR12][R2.64+0x6] ;  /* 0x0000060c0207b981 */ /* 0x000162000c1e1500 */
[----:B------:R-:W-:Y:S02]  /*9ba0*/  IADD3 R20, PT, PT, R24, 0x6, RZ ;  /* 0x0000000618147810 */ /* 0x000fe40007ffe0ff */
[----:B------:R-:W0:Y:S01]  /*9bb0*/  @!P3 LDC R14, c[0x0][0x3a4] ;  /* 0x0000e900ff0ebb82 */ /* 0x000e220000000800 */
[----:B------:R0:W5:Y:S04]  /*9bc0*/  @!P4 LDG.E.U16 R8, desc[UR12][R2.64+0x8] ;  /* 0x0000080c0208c981 */ /* 0x000168000c1e1500 */
[----:B------:R0:W5:Y:S01]  /*9bd0*/  @!P5 LDG.E.U16 R10, desc[UR12][R2.64+0xa] ;  /* 0x00000a0c020ad981 */ /* 0x000162000c1e1500 */
[----:B-1----:R-:W-:-:S02]  /*9be0*/  @!P0 FMUL R5, R74, R5 ;  /* 0x000000054a058220 */ /* 0x002fc40000400000 */
[----:B------:R-:W1:Y:S01]  /*9bf0*/  @!P3 LDC R15, c[0x0][0x3a8] ;  /* 0x0000ea00ff0fbb82 */ /* 0x000e620000000800 */
[----:B------:R-:W-:Y:S01]  /*9c00*/  ISETP.GE.AND P6, PT, R20, UR4, PT ;  /* 0x0000000414007c0c */ /* 0x000fe2000bfc6270 */
[----:B------:R0:W5:Y:S06]  /*9c10*/  @!P2 LDG.E.U16 R6, desc[UR12][R2.64+0x4] ;  /* 0x0000040c0206a981 */ /* 0x00016c000c1e1500 */
[----:B------:R-:W0:Y:S08]  /*9c20*/  @!P4 LDC R17, c[0x0][0x3a4] ;  /* 0x0000e900ff11cb82 */ /* 0x000e300000000800 */
[----:B------:R-:W0:Y:S08]  /*9c30*/  @!P4 LDC R16, c[0x0][0x3a8] ;  /* 0x0000ea00ff10cb82 */ /* 0x000e300000000800 */
[----:B------:R-:W0:Y:S08]  /*9c40*/  @!P5 LDC R18, c[0x0][0x3a4] ;  /* 0x0000e900ff12db82 */ /* 0x000e300000000800 */
[----:B------:R-:W0:Y:S01]  /*9c50*/  @!P5 LDC R19, c[0x0][0x3a8] ;  /* 0x0000ea00ff13db82 */ /* 0x000e220000000800 */
[----:B------:R-:W-:Y:S01]  /*9c60*/  IADD3 R24, PT, PT, R24, 0x7, RZ ;  /* 0x0000000718187810 */ /* 0x000fe20007ffe0ff */
[----:B------:R-:W-:Y:S01]  /*9c70*/  BSSY.RECONVERGENT B0, `(.L_x_41) ;  /* 0x0000017000007945 */ /* 0x000fe20003800200 */
[----:B---3--:R-:W-:-:S05]  /*9c80*/  @!P1 FMUL R75, R75, R12 ;  /* 0x0000000c4b4b9220 */ /* 0x008fca0000400000 */
[----:B------:R-:W3:Y:S08]  /*9c90*/  @!P2 LDC R11, c[0x0][0x3a4] ;  /* 0x0000e900ff0bab82 */ /* 0x000ef00000000800 */
[----:B------:R-:W0:Y:S01]  /*9ca0*/  @!P2 LDC R13, c[0x0][0x3a8] ;  /* 0x0000ea00ff0dab82 */ /* 0x000e220000000800 */
[----:B--2---:R-:W-:-:S05]  /*9cb0*/  @!P0 HADD2.F32 R0, -RZ, R0.H0_H0 ;  /* 0x20000000ff008230 */ /* 0x004fca0000004100 */
[----:B0-----:R-:W-:Y:S02]  /*9cc0*/  @!P0 FFMA R0, R0, R9, R5 ;  /* 0x0000000900008223 */ /* 0x001fe40000000005 */
[----:B------:R-:W0:Y:S01]  /*9cd0*/  @!P1 LDC R9, c[0x0][0x3a8] ;  /* 0x0000ea00ff099b82 */ /* 0x000e220000000800 */
[----:B------:R-:W-:Y:S02]  /*9ce0*/  P2R R5, PR, RZ, 0x4 ;  /* 0x00000004ff057803 */ /* 0x000fe40000000000 */
[----:B------:R-:W-:Y:S02]  /*9cf0*/  ISETP.GE.AND P2, PT, R24, UR4, PT ;  /* 0x0000000418007c0c */ /* 0x000fe4000bf46270 */
[----:B------:R-:W-:Y:S02]  /*9d00*/  @!P0 F2FP.F16.F32.PACK_AB R0, RZ, R0 ;  /* 0x00000000ff00823e */ /* 0x000fe400000000ff */
[----:B------:R-:W-:Y:S02]  /*9d10*/  P2R R20, PR, RZ, 0x4 ;  /* 0x00000004ff147803 */ /* 0x000fe40000000000 */
[----:B------:R-:W-:-:S02]  /*9d20*/  PRMT R12, R0, 0x7610, R12 ;  /* 0x00007610000c7816 */ /* 0x000fc4000000000c */
[----:B------:R-:W-:Y:S01]  /*9d30*/  ISETP.NE.AND P2, PT, R5, RZ, PT ;  /* 0x000000ff0500720c */ /* 0x000fe20003f45270 */
[----:B----4-:R-:W-:Y:S01]  /*9d40*/  @!P1 HADD2.F32 R4, -RZ, R4.H0_H0 ;  /* 0x20000004ff049230 */ /* 0x010fe20000004100 */
[----:B-1-3--:R-:W-:Y:S11]  /*9d50*/  @P6 BRA `(.L_x_42) ;  /* 0x0000000000206947 */ /* 0x00aff60003800000 */
[----:B------:R-:W2:Y:S01]  /*9d60*/  LDG.E.U16 R0, desc[UR12][R2.64+0xc] ;  /* 0x00000c0c02007981 */ /* 0x000ea2000c1e1500 */
[----:B------:R-:W1:Y:S01]  /*9d70*/  LDCU UR5, c[0x0][0x3a4] ;  /* 0x00007480ff0577ac */ /* 0x000e620008000800 */
[----:B------:R-:W3:Y:S01]  /*9d80*/  LDCU UR6, c[0x0][0x3a8] ;  /* 0x00007500ff0677ac */ /* 0x000ee20008000800 */
[----:B-1----:R-:W-:Y:S01]  /*9d90*/  FMUL R5, R80, UR5 ;  /* 0x0000000550057c20 */ /* 0x002fe20008400000 */
[----:B--2---:R-:W-:-:S05]  /*9da0*/  HADD2.F32 R0, -RZ, R0.H0_H0 ;  /* 0x20000000ff007230 */ /* 0x004fca0000004100 */
[----:B---3--:R-:W-:-:S05]  /*9db0*/  FFMA R0, R0, UR6, R5 ;  /* 0x0000000600007c23 */ /* 0x008fca0008000005 */
[----:B------:R-:W-:-:S05]  /*9dc0*/  F2FP.F16.F32.PACK_AB R0, RZ, R0 ;  /* 0x00000000ff00723e */ /* 0x000fca00000000ff */
[----:B------:R1:W-:Y:S02]  /*9dd0*/  STG.E.U16 desc[UR12][R2.64+0xc], R0 ;  /* 0x00000c0002007986 */ /* 0x0003e4000c10150c */
.L_x_42:
[----:B------:R-:W-:Y:S05]  /*9de0*/  BSYNC.RECONVERGENT B0 ;  /* 0x0000000000007941 */ /* 0x000fea0003800200 */
.L_x_41:
[----:B0-----:R-:W-:Y:S01]  /*9df0*/  @!P1 FFMA R4, R4, R9, R75 ;  /* 0x0000000904049223 */ /* 0x001fe2000000004b */
[----:B-----5:R-:W-:Y:S02]  /*9e00*/  @!P2 HADD2.F32 R6, -RZ, R6.H0_H0 ;  /* 0x20000006ff06a230 */ /* 0x020fe40000004100 */
[----:B------:R-:W-:Y:S01]  /*9e10*/  @!P2 FMUL R5, R76, R11 ;  /* 0x0000000b4c05a220 */ /* 0x000fe20000400000 */
[----:B------:R-:W-:Y:S02]  /*9e20*/  @!P3 HADD2.F32 R7, -RZ, R7.H0_H0 ;  /* 0x20000007ff07b230 */ /* 0x000fe40000004100 */
[----:B-1----:R-:W-:Y:S01]  /*9e30*/  @!P3 FMUL R0, R77, R14 ;  /* 0x0000000e4d00b220 */ /* 0x002fe20000400000 */
[----:B------:R-:W-:Y:S02]  /*9e40*/  @!P4 HADD2.F32 R8, -RZ, R8.H0_H0 ;  /* 0x20000008ff08c230 */ /* 0x000fe40000004100 */
[----:B------:R-:W-:Y:S01]  /*9e50*/  @!P4 FMUL R9, R78, R17 ;  /* 0x000000114e09c220 */ /* 0x000fe20000400000 */
[----:B------:R-:W-:-:S02]  /*9e60*/  @!P5 HADD2.F32 R10, -RZ, R10.H0_H0 ;  /* 0x2000000aff0ad230 */ /* 0x000fc40000004100 */
[----:B------:R-:W-:Y:S01]  /*9e70*/  @!P5 FMUL R79, R79, R18 ;  /* 0x000000124f4fd220 */ /* 0x000fe20000400000 */
[----:B------:R-:W-:Y:S01]  /*9e80*/  ISETP.NE.AND P6, PT, R20, RZ, PT ;  /* 0x000000ff1400720c */ /* 0x000fe20003fc5270 */
[----:B------:R-:W-:Y:S01]  /*9e90*/  @!P2 FFMA R5, R6, R13, R5 ;  /* 0x0000000d0605a223 */ /* 0x000fe20000000005 */
[----:B------:R-:W-:Y:S01]  /*9ea0*/  @!P3 FFMA R0, R7, R15, R0 ;  /* 0x0000000f0700b223 */ /* 0x000fe20000000000 */
[----:B------:R-:W-:Y:S01]  /*9eb0*/  @!P4 FFMA R8, R8, R16, R9 ;  /* 0x000000100808c223 */ /* 0x000fe20000000009 */
[----:B------:R-:W-:Y:S01]  /*9ec0*/  @!P5 FFMA R10, R10, R19, R79 ;  /* 0x000000130a0ad223 */ /* 0x000fe2000000004f */
[----:B------:R-:W-:Y:S01]  /*9ed0*/  @!P1 F2FP.F16.F32.PACK_AB R4, RZ, R4 ;  /* 0x00000004ff04923e */ /* 0x000fe200000000ff */
[----:B------:R0:W-:Y:S01]  /*9ee0*/  @!P0 STG.E.U16 desc[UR12][R2.64], R12 ;  /* 0x0000000c02008986 */ /* 0x0001e2000c10150c */
[----:B------:R-:W-:Y:S02]  /*9ef0*/  @!P2 F2FP.F16.F32.PACK_AB R5, RZ, R5 ;  /* 0x00000005ff05a23e */ /* 0x000fe400000000ff */
[----:B------:R-:W-:Y:S01]  /*9f00*/  @!P3 F2FP.F16.F32.PACK_AB R0, RZ, R0 ;  /* 0x00000000ff00b23e */ /* 0x000fe200000000ff */
[----:B------:R0:W-:Y:S01]  /*9f10*/  @!P1 STG.E.U16 desc[UR12][R2.64+0x2], R4 ;  /* 0x0000020402009986 */ /* 0x0001e2000c10150c */
[----:B------:R-:W-:-:S02]  /*9f20*/  @!P4 F2FP.F16.F32.PACK_AB R8, RZ, R8 ;  /* 0x00000008ff08c23e */ /* 0x000fc400000000ff */
[----:B------:R-:W-:Y:S01]  /*9f30*/  @!P5 F2FP.F16.F32.PACK_AB R10, RZ, R10 ;  /* 0x0000000aff0ad23e */ /* 0x000fe200000000ff */
[----:B------:R0:W-:Y:S04]  /*9f40*/  @!P2 STG.E.U16 desc[UR12][R2.64+0x4], R5 ;  /* 0x000004050200a986 */ /* 0x0001e8000c10150c */
[----:B------:R0:W-:Y:S04]  /*9f50*/  @!P3 STG.E.U16 desc[UR12][R2.64+0x6], R0 ;  /* 0x000006000200b986 */ /* 0x0001e8000c10150c */
[----:B------:R0:W-:Y:S04]  /*9f60*/  @!P4 STG.E.U16 desc[UR12][R2.64+0x8], R8 ;  /* 0x000008080200c986 */ /* 0x0001e8000c10150c */
[----:B------:R0:W-:Y:S01]  /*9f70*/  @!P5 STG.E.U16 desc[UR12][R2.64+0xa], R10 ;  /* 0x00000a0a0200d986 */ /* 0x0001e2000c10150c */
[----:B------:R-:W-:Y:S05]  /*9f80*/  @P6 EXIT ;  /* 0x000000000000694d */ /* 0x000fea0003800000 */
[----:B0-----:R-:W2:Y:S01]  /*9f90*/  LDG.E.U16 R0, desc[UR12][R2.64+0xe] ;  /* 0x00000e0c02007981 */ /* 0x001ea2000c1e1500 */
[----:B------:R-:W0:Y:S01]  /*9fa0*/  LDCU UR4, c[0x0][0x3a4] ;  /* 0x00007480ff0477ac */ /* 0x000e220008000800 */
[----:B------:R-:W1:Y:S01]  /*9fb0*/  LDCU UR5, c[0x0][0x3a8] ;  /* 0x00007500ff0577ac */ /* 0x000e620008000800 */
[----:B0-----:R-:W-:Y:S01]  /*9fc0*/  FMUL R81, R81, UR4 ;  /* 0x0000000451517c20 */ /* 0x001fe20008400000 */
[----:B--2---:R-:W-:-:S05]  /*9fd0*/  HADD2.F32 R0, -RZ, R0.H0_H0 ;  /* 0x20000000ff007230 */ /* 0x004fca0000004100 */
[----:B-1----:R-:W-:-:S05]  /*9fe0*/  FFMA R0, R0, UR5, R81 ;  /* 0x0000000500007c23 */ /* 0x002fca0008000051 */
[----:B------:R-:W-:-:S05]  /*9ff0*/  F2FP.F16.F32.PACK_AB R0, RZ, R0 ;  /* 0x00000000ff00723e */ /* 0x000fca00000000ff */
[----:B------:R-:W-:Y:S01]  /*a000*/  STG.E.U16 desc[UR12][R2.64+0xe], R0 ;  /* 0x00000e0002007986 */ /* 0x000fe2000c10150c */
[----:B------:R-:W-:Y:S05]  /*a010*/  EXIT ;  /* 0x000000000000794d */ /* 0x000fea0003800000 */
.L_x_43:
[----:B------:R-:W-:-:S00]  /*a020*/  BRA `(.L_x_43) ;  /* 0xfffffffc00fc7947 */ /* 0x000fc0000383ffff */
[----:B------:R-:W-:-:S00]  /*a030*/  NOP ;  /* 0x0000000000007918 */ /* 0x000fc00000000000 */
        /* <DEDUP_REMOVED lines=12> */
.L_x_44:


//--------------------- .nv.shared._Z14half_Kernel_MMILi64ELi64ELi16ELi8ELi8EEvPK6__halfS2_PS0_iiiff --------------------------
	.section	.nv.shared._Z14half_Kernel_MMILi64ELi64ELi16ELi8ELi8EEvPK6__halfS2_PS0_iiiff,"aw",@nobits
	.sectionflags	@""
	.align	16
	.zero		1024


//--------------------- .nv.shared.reserved.0     --------------------------
	.section	.nv.shared.reserved.0,"aw",@nobits
	.weak		__nv_reservedSMEM_offset_0_alias
	.size		__nv_reservedSMEM_offset_0_alias, 0, 64
	.other		__nv_reservedSMEM_offset_0_alias,@"STO_CUDA_RESERVED_SHARED STV_DEFAULT"
__nv_reservedSMEM_offset_0_alias:
	.zero		0
	.zero		64


//--------------------- .nv.constant0._Z14half_Kernel_MMILi64ELi64ELi16ELi8ELi8EEvPK6__halfS2_PS0_iiiff --------------------------
	.section	.nv.constant0._Z14half_Kernel_MMILi64ELi64ELi16ELi8ELi8EEvPK6__halfS2_PS0_iiiff,"a",@progbits
	.sectionflags	@""
	.align	4
.nv.constant0._Z14half_Kernel_MMILi64ELi64ELi16ELi8ELi8EEvPK6__halfS2_PS0_iiiff:
	.zero		940


//--------------------- SYMBOLS --------------------------

	.type		.nv.reservedSmem.offset0,@object
	.size		.nv.reservedSmem.offset0,0x4
	.type		.nv.reservedSmem.cap,@object
	.size		.nv.reservedSmem.cap,0x4
